def matmul_kernel(
    a_ptr,
    b_ptr,
    c_ptr,
    M,
    N,
    K,
    stride_am,
    stride_ak,
    stride_bk,
    stride_bn,
    stride_cm,
    stride_cn,
    BLOCK_M: tl.constexpr,
    BLOCK_N: tl.constexpr,
    BLOCK_K: tl.constexpr,
    GROUP_M: tl.constexpr,
):
    pid = tl.program_id(axis=0)
    num_pid_m = tl.cdiv(M, BLOCK_M)
    num_pid_n = tl.cdiv(N, BLOCK_N)
    num_pid_in_group = GROUP_M * num_pid_n
    group_id = pid // num_pid_in_group
    first_pid_m = group_id * GROUP_M
    group_size_m = min(num_pid_m - first_pid_m, GROUP_M)
    pid_m = first_pid_m + ((pid % num_pid_in_group) % group_size_m)
    pid_n = (pid % num_pid_in_group) // group_size_m

    offs_am = (pid_m * BLOCK_M + tl.arange(0, BLOCK_M)) % M
    offs_bn = (pid_n * BLOCK_N + tl.arange(0, BLOCK_N)) % N
    offs_k = tl.arange(0, BLOCK_K)
    a_ptrs = a_ptr + offs_am[:, None] * stride_am + offs_k[None, :] * stride_ak
    b_ptrs = b_ptr + offs_k[:, None] * stride_bk + offs_bn[None, :] * stride_bn

    acc = tl.zeros((BLOCK_M, BLOCK_N), dtype=tl.float32)
    for kk in range(0, tl.cdiv(K, BLOCK_K)):
        a = tl.load(a_ptrs, mask=offs_k[None, :] < K - kk * BLOCK_K, other=0.0)
        b = tl.load(b_ptrs, mask=offs_k[:, None] < K - kk * BLOCK_K, other=0.0)
        acc = tl.dot(a, b, acc)
        a_ptrs += BLOCK_K * stride_ak
        b_ptrs += BLOCK_K * stride_bk

    c = acc.to(c_ptr.dtype.element_ty)
    offs_cm = pid_m * BLOCK_M + tl.arange(0, BLOCK_M)
    offs_cn = pid_n * BLOCK_N + tl.arange(0, BLOCK_N)
    c_ptrs = c_ptr + offs_cm[:, None] * stride_cm + offs_cn[None, :] * stride_cn
    mask = (offs_cm[:, None] < M) & (offs_cn[None, :] < N)
    tl.store(c_ptrs, c, mask=mask)

# config = {"BLOCK_K": 64, "BLOCK_M": 128, "BLOCK_N": 128, "GROUP_M": 8, "arch": "sm_100", "dtype": "fp8e5m2", "num_ctas": 1, "num_stages": 3, "num_warps": 8}
# arch = sm_100


// ===== COMPILED SASS (sm_100a) =====

	.target	sm_100a

	.elftype	@"ET_EXEC"


//--------------------- .note.nv.tkinfo           --------------------------
	.section	.note.nv.tkinfo,"",@"SHT_NOTE"
	.sectionflags	@"SHF_NOTE_NV_TKINFO"
	.tkinfo
        /*0018*/ 	.word	0x00000081
        /*0030*/ 	.string	""
        /*0030*/ 	.string	"ptxas-blackwell"
        /*0030*/ 	.string	"Cuda compilation tools, release 12.9, V12.9.86"
        /*0030*/ 	.string	"Build cuda_12.9.r12.9/compiler.36037853_0"
        /*0030*/ 	.string	"-v  -suppress-debug-info  -lineinfo  -arch sm_100a "



//--------------------- .note.nv.cuver            --------------------------
	.section	.note.nv.cuver,"",@"SHT_NOTE"
	.sectionflags	@"SHF_NOTE_NV_CUVER"
        /*0018*/ 	.short	0x0001
        /*001a*/ 	.short	0x0064
        /*001c*/ 	.short	0x0001
        /*001e*/ 	.short	0x0000
        /*0020*/ 	.short	0x0001
        /*0022*/ 	.short	0x0000


//--------------------- .nv.info                  --------------------------
	.section	.nv.info,"",@"SHT_CUDA_INFO"
	.align	4


	//----- nvinfo : EIATTR_REGCOUNT
	.align		4
        /*0000*/ 	.byte	0x04, 0x2f
        /*0002*/ 	.short	(.L_4 - .L_3)
	.align		4
.L_3:
        /*0004*/ 	.word	index@(matmul_kernel)
        /*0008*/ 	.word	0x000000fe


	//----- nvinfo : EIATTR_FRAME_SIZE
	.align		4
.L_4:
        /*000c*/ 	.byte	0x04, 0x11
        /*000e*/ 	.short	(.L_6 - .L_5)
	.align		4
.L_5:
        /*0010*/ 	.word	index@($__internal_2_$__cuda_sm10x_tcgen05_guardrail_trap_unallocated_columns_being_dealloced)
        /*0014*/ 	.word	0x00000000


	//----- nvinfo : EIATTR_FRAME_SIZE
	.align		4
.L_6:
        /*0018*/ 	.byte	0x04, 0x11
        /*001a*/ 	.short	(.L_8 - .L_7)
	.align		4
.L_7:
        /*001c*/ 	.word	index@($__internal_1_$__cuda_sm10x_tcgen05_guardrail_trap_phase_invalid_during_alloc)
        /*0020*/ 	.word	0x00000000


	//----- nvinfo : EIATTR_FRAME_SIZE
	.align		4
.L_8:
        /*0024*/ 	.byte	0x04, 0x11
        /*0026*/ 	.short	(.L_10 - .L_9)
	.align		4
.L_9:
        /*0028*/ 	.word	index@($__internal_0_$__cuda_sm10x_tcgen05_guardrail_trap_col_being_dealloced_not_returned_by_alloc)
        /*002c*/ 	.word	0x00000000


	//----- nvinfo : EIATTR_FRAME_SIZE
	.align		4
.L_10:
        /*0030*/ 	.byte	0x04, 0x11
        /*0032*/ 	.short	(.L_12 - .L_11)
	.align		4
.L_11:
        /*0034*/ 	.word	index@(matmul_kernel)
        /*0038*/ 	.word	0x00000000


	//----- nvinfo : EIATTR_MIN_STACK_SIZE
	.align		4
.L_12:
        /*003c*/ 	.byte	0x04, 0x12
        /*003e*/ 	.short	(.L_14 - .L_13)
	.align		4
.L_13:
        /*0040*/ 	.word	index@(matmul_kernel)
        /*0044*/ 	.word	0x00000000
.L_14:


//--------------------- .nv.info.matmul_kernel    --------------------------
	.section	.nv.info.matmul_kernel,"",@"SHT_CUDA_INFO"
	.sectionflags	@""
	.align	4


	//----- nvinfo : EIATTR_CUDA_API_VERSION
	.align		4
        /*0000*/ 	.byte	0x04, 0x37
        /*0002*/ 	.short	(.L_16 - .L_15)
.L_15:
        /*0004*/ 	.word	0x00000081


	//----- nvinfo : EIATTR_KPARAM_INFO
	.align		4
.L_16:
        /*0008*/ 	.byte	0x04, 0x17
        /*000a*/ 	.short	(.L_18 - .L_17)
.L_17:
        /*000c*/ 	.word	0x00000000
        /*0010*/ 	.short	0x000d
        /*0012*/ 	.short	0x0048
        /*0014*/ 	.byte	0x00, 0xf4, 0x21, 0x00


	//----- nvinfo : EIATTR_KPARAM_INFO
	.align		4
.L_18:
        /*0018*/ 	.byte	0x04, 0x17
        /*001a*/ 	.short	(.L_20 - .L_19)
.L_19:
        /*001c*/ 	.word	0x00000000
        /*0020*/ 	.short	0x000c
        /*0022*/ 	.short	0x0040
        /*0024*/ 	.byte	0x00, 0xf4, 0x21, 0x00


	//----- nvinfo : EIATTR_KPARAM_INFO
	.align		4
.L_20:
        /*0028*/ 	.byte	0x04, 0x17
        /*002a*/ 	.short	(.L_22 - .L_21)
.L_21:
        /*002c*/ 	.word	0x00000000
        /*0030*/ 	.short	0x000b
        /*0032*/ 	.short	0x0038
        /*0034*/ 	.byte	0x00, 0xf0, 0x11, 0x00


	//----- nvinfo : EIATTR_KPARAM_INFO
	.align		4
.L_22:
        /*0038*/ 	.byte	0x04, 0x17
        /*003a*/ 	.short	(.L_24 - .L_23)
.L_23:
        /*003c*/ 	.word	0x00000000
        /*0040*/ 	.short	0x000a
        /*0042*/ 	.short	0x0034
        /*0044*/ 	.byte	0x00, 0xf0, 0x11, 0x00


	//----- nvinfo : EIATTR_KPARAM_INFO
	.align		4
.L_24:
        /*0048*/ 	.byte	0x04, 0x17
        /*004a*/ 	.short	(.L_26 - .L_25)
.L_25:
        /*004c*/ 	.word	0x00000000
        /*0050*/ 	.short	0x0009
        /*0052*/ 	.short	0x0030
        /*0054*/ 	.byte	0x00, 0xf0, 0x11, 0x00


	//----- nvinfo : EIATTR_KPARAM_INFO
	.align		4
.L_26:
        /*0058*/ 	.byte	0x04, 0x17
        /*005a*/ 	.short	(.L_28 - .L_27)
.L_27:
        /*005c*/ 	.word	0x00000000
        /*0060*/ 	.short	0x0008
        /*0062*/ 	.short	0x002c
        /*0064*/ 	.byte	0x00, 0xf0, 0x11, 0x00


	//----- nvinfo : EIATTR_KPARAM_INFO
	.align		4
.L_28:
        /*0068*/ 	.byte	0x04, 0x17
        /*006a*/ 	.short	(.L_30 - .L_29)
.L_29:
        /*006c*/ 	.word	0x00000000
        /*0070*/ 	.short	0x0007
        /*0072*/ 	.short	0x0028
        /*0074*/ 	.byte	0x00, 0xf0, 0x11, 0x00


	//----- nvinfo : EIATTR_KPARAM_INFO
	.align		4
.L_30:
        /*0078*/ 	.byte	0x04, 0x17
        /*007a*/ 	.short	(.L_32 - .L_31)
.L_31:
        /*007c*/ 	.word	0x00000000
        /*0080*/ 	.short	0x0006
        /*0082*/ 	.short	0x0024
        /*0084*/ 	.byte	0x00, 0xf0, 0x11, 0x00


	//----- nvinfo : EIATTR_KPARAM_INFO
	.align		4
.L_32:
        /*0088*/ 	.byte	0x04, 0x17
        /*008a*/ 	.short	(.L_34 - .L_33)
.L_33:
        /*008c*/ 	.word	0x00000000
        /*0090*/ 	.short	0x0005
        /*0092*/ 	.short	0x0020
        /*0094*/ 	.byte	0x00, 0xf0, 0x11, 0x00


	//----- nvinfo : EIATTR_KPARAM_INFO
	.align		4
.L_34:
        /*0098*/ 	.byte	0x04, 0x17
        /*009a*/ 	.short	(.L_36 - .L_35)
.L_35:
        /*009c*/ 	.word	0x00000000
        /*00a0*/ 	.short	0x0004
        /*00a2*/ 	.short	0x001c
        /*00a4*/ 	.byte	0x00, 0xf0, 0x11, 0x00


	//----- nvinfo : EIATTR_KPARAM_INFO
	.align		4
.L_36:
        /*00a8*/ 	.byte	0x04, 0x17
        /*00aa*/ 	.short	(.L_38 - .L_37)
.L_37:
        /*00ac*/ 	.word	0x00000000
        /*00b0*/ 	.short	0x0003
        /*00b2*/ 	.short	0x0018
        /*00b4*/ 	.byte	0x00, 0xf0, 0x11, 0x00


	//----- nvinfo : EIATTR_KPARAM_INFO
	.align		4
.L_38:
        /*00b8*/ 	.byte	0x04, 0x17
        /*00ba*/ 	.short	(.L_40 - .L_39)
.L_39:
        /*00bc*/ 	.word	0x00000000
        /*00c0*/ 	.short	0x0002
        /*00c2*/ 	.short	0x0010
        /*00c4*/ 	.byte	0x00, 0xf4, 0x21, 0x00


	//----- nvinfo : EIATTR_KPARAM_INFO
	.align		4
.L_40:
        /*00c8*/ 	.byte	0x04, 0x17
        /*00ca*/ 	.short	(.L_42 - .L_41)
.L_41:
        /*00cc*/ 	.word	0x00000000
        /*00d0*/ 	.short	0x0001
        /*00d2*/ 	.short	0x0008
        /*00d4*/ 	.byte	0x00, 0xf4, 0x21, 0x00


	//----- nvinfo : EIATTR_KPARAM_INFO
	.align		4
.L_42:
        /*00d8*/ 	.byte	0x04, 0x17
        /*00da*/ 	.short	(.L_44 - .L_43)
.L_43:
        /*00dc*/ 	.word	0x00000000
        /*00e0*/ 	.short	0x0000
        /*00e2*/ 	.short	0x0000
        /*00e4*/ 	.byte	0x00, 0xf4, 0x21, 0x00


	//----- nvinfo : EIATTR_AT_ENTRY_FRAGMENTS
	.align		4
.L_44:
        /*00e8*/ 	.byte	0x04, 0x4f
        /*00ea*/ 	.short	(.L_46 - .L_45)


	//   ....[0]....
.L_45:
        /*00ec*/ 	.word	0x00000004


	//----- nvinfo : EIATTR_RESERVED_SMEM_USED
	.align		4
.L_46:
        /*00f0*/ 	.byte	0x01, 0x41
	.zero		2


	//----- nvinfo : EIATTR_SPARSE_MMA_MASK
	.align		4
        /*00f4*/ 	.byte	0x03, 0x50
        /*00f6*/ 	.short	0x0000


	//----- nvinfo : EIATTR_TCGEN05_1CTA_USED
	.align		4
        /*00f8*/ 	.byte	0x01, 0x51
	.zero		2


	//----- nvinfo : EIATTR_MAXREG_COUNT
	.align		4
        /*00fc*/ 	.byte	0x03, 0x1b
        /*00fe*/ 	.short	0x00ff


	//----- nvinfo : EIATTR_NUM_BARRIERS
	.align		4
        /*0100*/ 	.byte	0x02, 0x4c
        /*0102*/ 	.byte	0x01
	.zero		1


	//----- nvinfo : EIATTR_INT_WARP_WIDE_INSTR_OFFSETS
	.align		4
        /*0104*/ 	.byte	0x04, 0x31
        /*0106*/ 	.short	(.L_48 - .L_47)


	//   ....[0]....
.L_47:
        /*0108*/ 	.word	0x00002580


	//   ....[1]....
        /*010c*/ 	.word	0x000025a0


	//   ....[2]....
        /*0110*/ 	.word	0x00003f20


	//   ....[3]....
        /*0114*/ 	.word	0x00008c10


	//   ....[4]....
        /*0118*/ 	.word	0x00008c60


	//----- nvinfo : EIATTR_COOP_GROUP_MASK_REGIDS
	.align		4
.L_48:
        /*011c*/ 	.byte	0x04, 0x29
        /*011e*/ 	.short	(.L_50 - .L_49)


	//   ....[0]....
.L_49:
        /*0120*/ 	.word	0xffffffff


	//   ....[1]....
        /*0124*/ 	.word	0xffffffff


	//   ....[2]....
        /*0128*/ 	.word	0xffffffff


	//   ....[3]....
        /*012c*/ 	.word	0xffffffff


	//----- nvinfo : EIATTR_COOP_GROUP_INSTR_OFFSETS
	.align		4
.L_50:
        /*0130*/ 	.byte	0x04, 0x28
        /*0132*/ 	.short	(.L_52 - .L_51)


	//   ....[0]....
.L_51:
        /*0134*/ 	.word	0x00000060


	//   ....[1]....
        /*0138*/ 	.word	0x00000320


	//   ....[2]....
        /*013c*/ 	.word	0x00008aa0


	//   ....[3]....
        /*0140*/ 	.word	0x00008d10


	//----- nvinfo : EIATTR_VRC_CTA_INIT_COUNT
	.align		4
.L_52:
        /*0144*/ 	.byte	0x02, 0x4a
        /*0146*/ 	.byte	0x80
	.zero		1


	//----- nvinfo : EIATTR_MBARRIER_INSTR_OFFSETS
	.align		4
        /*0148*/ 	.byte	0x04, 0x39
        /*014a*/ 	.short	(.L_54 - .L_53)


	//   ....[0]....
.L_53:
        /*014c*/ 	.word	0x000026c0
        /*0150*/ 	.word	0x000000ff
        /*0154*/ 	.word	0x00000000
        /*0158*/ 	.short	0x0100
        /*015a*/ 	.byte	0x0a
	.zero		1


	//   ....[1]....
        /*015c*/ 	.word	0x00003f50
        /*0160*/ 	.word	0x000000ff
        /*0164*/ 	.word	0x00008008
        /*0168*/ 	.short	0x0100
        /*016a*/ 	.byte	0x0d
	.zero		1


	//   ....[2]....
        /*016c*/ 	.word	0x00004d00
        /*0170*/ 	.word	0x000000ff
        /*0174*/ 	.word	0x00000000
        /*0178*/ 	.short	0x010a
        /*017a*/ 	.byte	0x0a
	.zero		1


	//   ....[3]....
        /*017c*/ 	.word	0x00006240
        /*0180*/ 	.word	0x000000ff
        /*0184*/ 	.word	0x00000000
        /*0188*/ 	.short	0x010a
        /*018a*/ 	.byte	0x0a
	.zero		1


	//   ....[4]....
        /*018c*/ 	.word	0x00006350
        /*0190*/ 	.word	0x000000ff
        /*0194*/ 	.word	0x00008000
        /*0198*/ 	.short	0x0108
        /*019a*/ 	.byte	0x0d
	.zero		1


	//   ....[5]....
        /*019c*/ 	.word	0x00006440
        /*01a0*/ 	.word	0x000000ff
        /*01a4*/ 	.word	0x00008008
        /*01a8*/ 	.short	0x0108
        /*01aa*/ 	.byte	0x0d
	.zero		1


	//   ....[6]....
        /*01ac*/ 	.word	0x00008d30
        /*01b0*/ 	.word	0x000000ff
        /*01b4*/ 	.word	0x00000000
        /*01b8*/ 	.short	0x010a
        /*01ba*/ 	.byte	0x0a
	.zero		1


	//   ....[7]....
        /*01bc*/ 	.word	0x00008d60
        /*01c0*/ 	.word	0x000000ff
        /*01c4*/ 	.word	0x00000000
        /*01c8*/ 	.short	0x010a
        /*01ca*/ 	.byte	0x0a
	.zero		1


	//----- nvinfo : EIATTR_NUM_MBARRIERS
	.align		4
.L_54:
        /*01cc*/ 	.byte	0x03, 0x38
        /*01ce*/ 	.short	0x0002


	//----- nvinfo : EIATTR_EXIT_INSTR_OFFSETS
	.align		4
        /*01d0*/ 	.byte	0x04, 0x1c
        /*01d2*/ 	.short	(.L_56 - .L_55)


	//   ....[0]....
.L_55:
        /*01d4*/ 	.word	0x00008d20


	//----- nvinfo : EIATTR_REQNTID
	.align		4
.L_56:
        /*01d8*/ 	.byte	0x04, 0x10
        /*01da*/ 	.short	(.L_58 - .L_57)
.L_57:
        /*01dc*/ 	.word	0x00000100
        /*01e0*/ 	.word	0x00000001
        /*01e4*/ 	.word	0x00000001


	//----- nvinfo : EIATTR_CRS_STACK_SIZE
	.align		4
.L_58:
        /*01e8*/ 	.byte	0x04, 0x1e
        /*01ea*/ 	.short	(.L_60 - .L_59)
.L_59:
        /*01ec*/ 	.word	0x00000000


	//----- nvinfo : EIATTR_CBANK_PARAM_SIZE
	.align		4
.L_60:
        /*01f0*/ 	.byte	0x03, 0x19
        /*01f2*/ 	.short	0x0050


	//----- nvinfo : EIATTR_PARAM_CBANK
	.align		4
        /*01f4*/ 	.byte	0x04, 0x0a
        /*01f6*/ 	.short	(.L_62 - .L_61)
	.align		4
.L_61:
        /*01f8*/ 	.word	index@(.nv.constant0.matmul_kernel)
        /*01fc*/ 	.short	0x0380
        /*01fe*/ 	.short	0x0050


	//----- nvinfo : EIATTR_SW_WAR
	.align		4
.L_62:
        /*0200*/ 	.byte	0x04, 0x36
        /*0202*/ 	.short	(.L_64 - .L_63)
.L_63:
        /*0204*/ 	.word	0x00000008
.L_64:


//--------------------- .nv.compat                --------------------------
	.section	.nv.compat,"",@"SHT_CUDA_COMPAT_INFO"
	.align	4
        /*0000*/ 	.byte	0x02, 0x02, 0x02, 0x00, 0x02, 0x05, 0x05, 0x00, 0x02, 0x03, 0x00, 0x00, 0x02, 0x06, 0x01, 0x00


//--------------------- .nv.callgraph             --------------------------
	.section	.nv.callgraph,"",@"SHT_CUDA_CALLGRAPH"
	.align	4
	.sectionentsize	8
	.align		4
        /*0000*/ 	.word	0x00000000
	.align		4
        /*0004*/ 	.word	0xffffffff
	.align		4
        /*0008*/ 	.word	0x00000000
	.align		4
        /*000c*/ 	.word	0xfffffffe
	.align		4
        /*0010*/ 	.word	0x00000000
	.align		4
        /*0014*/ 	.word	0xfffffffd
	.align		4
        /*0018*/ 	.word	0x00000000
	.align		4
        /*001c*/ 	.word	0xfffffffc


//--------------------- .text.matmul_kernel       --------------------------
	.section	.text.matmul_kernel,"ax",@progbits
	.align	128
        .global         matmul_kernel
        .type           matmul_kernel,@function
        .size           matmul_kernel,(.L_x_20 - matmul_kernel)
        .other          matmul_kernel,@"STO_CUDA_ENTRY STV_DEFAULT"
matmul_kernel:
.text.matmul_kernel:
[----:B------:R-:W0:Y:S01]  /*0000*/  LDC R1, c[0x0][0x37c] ;  /* 0x0000df00ff017b82 */ /* 0x000e220000000800 */
[----:B------:R-:W1:Y:S01]  /*0010*/  S2R R69, SR_TID.X ;  /* 0x0000000000457919 */ /* 0x000e620000002100 */
[----:B------:R-:W2:Y:S01]  /*0020*/  LDCU.64 UR26, c[0x0][0x358] ;  /* 0x00006b00ff1a77ac */ /* 0x000ea20008000a00 */
[----:B-1----:R-:W-:-:S13]  /*0030*/  ISETP.GE.U32.AND P1, PT, R69, 0x20, PT ;  /* 0x000000204500780c */ /* 0x002fda0003f26070 */
[----:B--2---:R-:W-:Y:S05]  /*0040*/  @P1 BRA `(.L_x_0) ;  /* 0x0000000000b81947 */ /* 0x004fea0003800000 */
[----:B------:R-:W1:Y:S01]  /*0050*/  S2UR UR6, SR_CgaCtaId ;  /* 0x00000000000679c3 */ /* 0x000e620000008800 */
[----:B------:R-:W-:Y:S01]  /*0060*/  NOP ;  /* 0x0000000000007918 */ /* 0x000fe20000000000 */
[----:B------:R-:W-:Y:S02]  /*0070*/  UMOV UR4, 0x40 ;  /* 0x0000004000047882 */ /* 0x000fe40000000000 */
[----:B-1----:R-:W-:-:S09]  /*0080*/  ULEA UR4, UR6, UR4, 0x18 ;  /* 0x0000000406047291 */ /* 0x002fd2000f8ec0ff */
[----:B------:R-:W1:Y:S01]  /*0090*/  LDS.U8 R0, [UR4] ;  /* 0x00000004ff007984 */ /* 0x000e620008000000 */
[----:B------:R-:W-:Y:S02]  /*00a0*/  UMOV UR4, 0x400 ;  /* 0x0000040000047882 */ /* 0x000fe40000000000 */
[----:B------:R-:W-:Y:S01]  /*00b0*/  ULEA UR4, UR6, UR4, 0x18 ;  /* 0x0000000406047291 */ /* 0x000fe2000f8ec0ff */
[----:B-1----:R-:W-:-:S13]  /*00c0*/  ISETP.NE.AND P0, PT, R0, RZ, PT ;  /* 0x000000ff0000720c */ /* 0x002fda0003f05270 */
[----:B------:R-:W-:Y:S05]  /*00d0*/  @P0 BRA `(.L_x_1) ;  /* 0x00000000007c0947 */ /* 0x000fea0003800000 */
[----:B------:R-:W-:-:S13]  /*00e0*/  ELECT P0, URZ, PT ;  /* 0x0000000000ff782f */ /* 0x000fda0003800000 */
[----:B------:R-:W-:Y:S05]  /*00f0*/  @!P0 BRA `(.L_x_2) ;  /* 0x0000000000848947 */ /* 0x000fea0003800000 */
[----:B------:R-:W-:Y:S01]  /*0100*/  UMOV UR5, 0x4 ;  /* 0x0000000400057882 */ /* 0x000fe20000000000 */
[----:B------:R-:W-:Y:S02]  /*0110*/  IMAD.MOV.U32 R4, RZ, RZ, 0x1 ;  /* 0x00000001ff047424 */ /* 0x000fe400078e00ff */
[----:B------:R-:W-:Y:S02]  /*0120*/  IMAD.MOV.U32 R5, RZ, RZ, 0xf ;  /* 0x0000000fff057424 */ /* 0x000fe400078e00ff */
[----:B------:R-:W-:Y:S04]  /*0130*/  DEPBAR.LE SB1, 0x36 ;  /* 0x00009d800000791a */ /* 0x000fe80000000000 */
[----:B------:R-:W1:Y:S02]  /*0140*/  UTCATOMSWS.FIND_AND_SET.ALIGN UP0, UR5, UR5 ;  /* 0x00000005000575e3 */ /* 0x000e640008000800 */
[----:B-1----:R-:W-:-:S04]  /*0150*/  PLOP3.LUT P0, PT, PT, PT, UP0, 0x80, 0x8 ;  /* 0x000000000008781c */ /* 0x002fc80003f0f008 */
[----:B------:R-:W-:-:S04]  /*0160*/  SEL R0, RZ, 0xffffffff, !P0 ;  /* 0xffffffffff007807 */ /* 0x000fc80004000000 */
[----:B------:R-:W-:Y:S01]  /*0170*/  ISETP.NE.AND P0, PT, R0, RZ, PT ;  /* 0x000000ff0000720c */ /* 0x000fe20003f05270 */
[----:B------:R-:W-:-:S12]  /*0180*/  IMAD.U32 R0, RZ, RZ, UR5 ;  /* 0x00000005ff007e24 */ /* 0x000fd8000f8e00ff */
[----:B------:R-:W-:Y:S05]  /*0190*/  @P0 BRA `(.L_x_3) ;  /* 0x0000000000240947 */ /* 0x000fea0003800000 */
.L_x_4:
[----:B------:R-:W-:Y:S05]  /*01a0*/  NANOSLEEP 0x64 ;  /* 0x000000640000795d */ /* 0x000fea0003800000 */
[----:B------:R-:W-:-:S05]  /*01b0*/  UMOV UR5, 0x4 ;  /* 0x0000000400057882 */ /* 0x000fca0000000000 */
[----:B------:R-:W-:Y:S04]  /*01c0*/  DEPBAR.LE SB1, 0x36 ;  /* 0x00009d800000791a */ /* 0x000fe80000000000 */
[----:B------:R-:W1:Y:S02]  /*01d0*/  UTCATOMSWS.FIND_AND_SET.ALIGN UP0, UR5, UR5 ;  /* 0x00000005000575e3 */ /* 0x000e640008000800 */
[----:B-1----:R-:W-:-:S04]  /*01e0*/  PLOP3.LUT P0, PT, PT, PT, UP0, 0x80, 0x8 ;  /* 0x000000000008781c */ /* 0x002fc80003f0f008 */
[----:B------:R-:W-:-:S04]  /*01f0*/  SEL R0, RZ, 0xffffffff, !P0 ;  /* 0xffffffffff007807 */ /* 0x000fc80004000000 */
[----:B------:R-:W-:Y:S01]  /*0200*/  ISETP.NE.AND P0, PT, R0, RZ, PT ;  /* 0x000000ff0000720c */ /* 0x000fe20003f05270 */
[----:B------:R-:W-:-:S12]  /*0210*/  IMAD.U32 R0, RZ, RZ, UR5 ;  /* 0x00000005ff007e24 */ /* 0x000fd8000f8e00ff */
[----:B------:R-:W-:Y:S05]  /*0220*/  @!P0 BRA `(.L_x_4) ;  /* 0xfffffffc00dc8947 */ /* 0x000fea000383ffff */
.L_x_3:
[C---:B------:R-:W-:Y:S01]  /*0230*/  VIADD R3, R0.reuse, 0x10 ;  /* 0x0000001000037836 */ /* 0x040fe20000000000 */
[----:B------:R-:W-:Y:S01]  /*0240*/  UMOV UR5, 0x50 ;  /* 0x0000005000057882 */ /* 0x000fe20000000000 */
[----:B------:R-:W-:Y:S01]  /*0250*/  SHF.L.U32 R2, R5, R0, RZ ;  /* 0x0000000005027219 */ /* 0x000fe200000006ff */
[----:B------:R-:W-:Y:S01]  /*0260*/  ULEA UR5, UR6, UR5, 0x18 ;  /* 0x0000000506057291 */ /* 0x000fe2000f8ec0ff */
[----:B------:R-:W-:Y:S01]  /*0270*/  IMAD.SHL.U32 R0, R0, 0x20, RZ ;  /* 0x0000002000007824 */ /* 0x000fe200078e00ff */
[----:B------:R-:W-:-:S04]  /*0280*/  SHF.L.U32 R3, R4, R3, RZ ;  /* 0x0000000304037219 */ /* 0x000fc800000006ff */
[----:B------:R-:W-:-:S05]  /*0290*/  LOP3.LUT R2, R3, R2, RZ, 0xfc, !PT ;  /* 0x0000000203027212 */ /* 0x000fca00078efcff */
[----:B------:R1:W-:Y:S04]  /*02a0*/  ATOMS.OR RZ, [UR5], R2 ;  /* 0x00000002ffff798c */ /* 0x0003e8000b000005 */
[----:B------:R1:W-:Y:S01]  /*02b0*/  STS [UR4], R0 ;  /* 0x00000000ff007988 */ /* 0x0003e20008000804 */
[----:B------:R-:W-:Y:S05]  /*02c0*/  BRA `(.L_x_2) ;  /* 0x0000000000107947 */ /* 0x000fea0003800000 */
.L_x_1:
[----:B------:R-:W-:Y:S01]  /*02d0*/  IMAD.MOV.U32 R0, RZ, RZ, -0x1 ;  /* 0xffffffffff007424 */ /* 0x000fe200078e00ff */
[----:B------:R-:W-:-:S04]  /*02e0*/  MOV R2, 0x310 ;  /* 0x0000031000027802 */ /* 0x000fc80000000f00 */
[----:B------:R1:W-:Y:S03]  /*02f0*/  STS [UR4], R0 ;  /* 0x00000000ff007988 */ /* 0x0003e60008000804 */
[----:B01----:R-:W-:Y:S05]  /*0300*/  CALL.REL.NOINC `($__internal_1_$__cuda_sm10x_tcgen05_guardrail_trap_phase_invalid_during_alloc) ;  /* 0x0000008800ac7944 */ /* 0x003fea0003c00000 */
.L_x_2:
[----:B------:R-:W-:Y:S05]  /*0310*/  WARPSYNC.ALL ;  /* 0x0000000000007948 */ /* 0x000fea0003800000 */
[----:B------:R-:W-:Y:S01]  /*0320*/  NOP ;  /* 0x0000000000007918 */ /* 0x000fe20000000000 */
.L_x_0:
[----:B------:R-:W2:Y:S01]  /*0330*/  LDC.64 R34, c[0x0][0x398] ;  /* 0x0000e600ff227b82 */ /* 0x000ea20000000a00 */
[----:B------:R-:W3:Y:S01]  /*0340*/  S2R R5, SR_CTAID.X ;  /* 0x0000000000057919 */ /* 0x000ee20000002500 */
[----:B------:R-:W-:Y:S01]  /*0350*/  LOP3.LUT R68, R69, 0x7f, RZ, 0xc0, !PT ;  /* 0x0000007f45447812 */ /* 0x000fe200078ec0ff */
[----:B------:R-:W-:Y:S01]  /*0360*/  UMOV UR13, 0x400 ;  /* 0x00000400000d7882 */ /* 0x000fe20000000000 */
[----:B------:R-:W4:Y:S01]  /*0370*/  LDCU UR9, c[0x0][0x3a4] ;  /* 0x00007480ff0977ac */ /* 0x000f220008000800 */
[----:B------:R-:W-:-:S03]  /*0380*/  PRMT R196, RZ, 0x7610, R196 ;  /* 0x00007610ffc47816 */ /* 0x000fc600000000c4 */
[----:B------:R-:W5:Y:S01]  /*0390*/  S2UR UR6, SR_CgaCtaId ;  /* 0x00000000000679c3 */ /* 0x000f620000008800 */
[----:B------:R-:W-:Y:S01]  /*03a0*/  UMOV UR7, 0x1 ;  /* 0x0000000100077882 */ /* 0x000fe20000000000 */
[----:B------:R-:W1:Y:S06]  /*03b0*/  LDCU.128 UR16, c[0x0][0x380] ;  /* 0x00007000ff1077ac */ /* 0x000e6c0008000c00 */
[----:B------:R-:W0:Y:S01]  /*03c0*/  LDC.64 R126, c[0x0][0x3a8] ;  /* 0x0000ea00ff7e7b82 */ /* 0x000e220000000a00 */
[----:B-12---:R-:W-:-:S07]  /*03d0*/  VIADD R0, R35, 0x7f ;  /* 0x0000007f23007836 */ /* 0x006fce0000000000 */
[----:B------:R-:W1:Y:S01]  /*03e0*/  LDC R174, c[0x0][0x3a0] ;  /* 0x0000e800ffae7b82 */ /* 0x000e620000000800 */
[----:B------:R-:W-:Y:S02]  /*03f0*/  LOP3.LUT R170, RZ, R35, RZ, 0x33, !PT ;  /* 0x00000023ffaa7212 */ /* 0x000fe400078e33ff */
[----:B------:R-:W-:Y:S01]  /*0400*/  SHF.R.S32.HI R3, RZ, 0x1f, R0 ;  /* 0x0000001fff037819 */ /* 0x000fe20000011400 */
[----:B-----5:R-:W-:-:S03]  /*0410*/  ULEA UR13, UR6, UR13, 0x18 ;  /* 0x0000000d060d7291 */ /* 0x020fc6000f8ec0ff */
[----:B------:R-:W-:Y:S01]  /*0420*/  LEA.HI R3, R3, R0, RZ, 0x7 ;  /* 0x0000000003037211 */ /* 0x000fe200078f38ff */
[----:B------:R-:W-:Y:S01]  /*0430*/  BAR.SYNC.DEFER_BLOCKING 0x0 ;  /* 0x0000000000007b1d */ /* 0x000fe20000010000 */
[----:B---3--:R-:W-:Y:S01]  /*0440*/  IABS R8, R5 ;  /* 0x0000000500087213 */ /* 0x008fe20000000000 */
[----:B------:R-:W-:Y:S01]  /*0450*/  UIADD3 UR10, UPT, UPT, UR13, 0x8000, URZ ;  /* 0x000080000d0a7890 */ /* 0x000fe2000fffe0ff */
[----:B------:R-:W-:-:S05]  /*0460*/  SHF.R.S32.HI R3, RZ, 0x7, R3 ;  /* 0x00000007ff037819 */ /* 0x000fca0000011403 */
[----:B------:R-:W-:-:S05]  /*0470*/  IMAD.SHL.U32 R4, R3, 0x8, RZ ;  /* 0x0000000803047824 */ /* 0x000fca00078e00ff */
[-C--:B------:R-:W-:Y:S02]  /*0480*/  IABS R7, R4.reuse ;  /* 0x0000000400077213 */ /* 0x080fe40000000000 */
[----:B------:R-:W-:Y:S02]  /*0490*/  IABS R10, R4 ;  /* 0x00000004000a7213 */ /* 0x000fe40000000000 */
[----:B------:R-:W2:Y:S01]  /*04a0*/  I2F.RP R0, R7 ;  /* 0x0000000700007306 */ /* 0x000ea20000209400 */
[----:B------:R-:W3:Y:S07]  /*04b0*/  LDS R19, [UR13] ;  /* 0x0000000dff137984 */ /* 0x000eee0008000800 */
[----:B--2---:R-:W2:Y:S02]  /*04c0*/  MUFU.RCP R0, R0 ;  /* 0x0000000000007308 */ /* 0x004ea40000001000 */
[----:B--2---:R-:W-:-:S02]  /*04d0*/  VIADD R2, R0, 0xffffffe ;  /* 0x0ffffffe00027836 */ /* 0x004fc40000000000 */
[----:B------:R-:W-:Y:S01]  /*04e0*/  IMAD.MOV R0, RZ, RZ, -R10 ;  /* 0x000000ffff007224 */ /* 0x000fe200078e0a0a */
[----:B------:R-:W-:-:S03]  /*04f0*/  IABS R10, R34 ;  /* 0x00000022000a7213 */ /* 0x000fc60000000000 */
[----:B------:R2:W5:Y:S02]  /*0500*/  F2I.FTZ.U32.TRUNC.NTZ R3, R2 ;  /* 0x0000000200037305 */ /* 0x000564000021f000 */
[----:B--2---:R-:W-:Y:S01]  /*0510*/  IMAD.MOV.U32 R2, RZ, RZ, RZ ;  /* 0x000000ffff027224 */ /* 0x004fe200078e00ff */
[----:B---3--:R-:W-:Y:S01]  /*0520*/  R2UR UR12, R19 ;  /* 0x00000000130c72ca */ /* 0x008fe200000e0000 */
[----:B-----5:R-:W-:-:S04]  /*0530*/  IMAD.MOV R6, RZ, RZ, -R3 ;  /* 0x000000ffff067224 */ /* 0x020fc800078e0a03 */
[----:B------:R-:W-:Y:S02]  /*0540*/  IMAD R9, R6, R7, RZ ;  /* 0x0000000706097224 */ /* 0x000fe400078e02ff */
[----:B------:R-:W-:Y:S02]  /*0550*/  IMAD.MOV.U32 R6, RZ, RZ, R8 ;  /* 0x000000ffff067224 */ /* 0x000fe400078e0008 */
[----:B------:R-:W-:-:S06]  /*0560*/  IMAD.HI.U32 R3, R3, R9, R2 ;  /* 0x0000000903037227 */ /* 0x000fcc00078e0002 */
[----:B------:R-:W-:-:S04]  /*0570*/  IMAD.HI.U32 R3, R3, R6, RZ ;  /* 0x0000000603037227 */ /* 0x000fc800078e00ff */
[----:B------:R-:W-:Y:S01]  /*0580*/  IMAD R0, R3, R0, R6 ;  /* 0x0000000003007224 */ /* 0x000fe200078e0206 */
[----:B------:R-:W-:Y:S04]  /*0590*/  BAR.SYNC.DEFER_BLOCKING 0x0 ;  /* 0x0000000000007b1d */ /* 0x000fe80000010000 */
[----:B------:R-:W-:-:S13]  /*05a0*/  ISETP.GT.U32.AND P2, PT, R7, R0, PT ;  /* 0x000000000700720c */ /* 0x000fda0003f44070 */
[----:B------:R-:W-:Y:S02]  /*05b0*/  @!P2 IMAD.IADD R0, R0, 0x1, -R7 ;  /* 0x000000010000a824 */ /* 0x000fe400078e0a07 */
[----:B------:R-:W-:Y:S01]  /*05c0*/  @!P2 VIADD R3, R3, 0x1 ;  /* 0x000000010303a836 */ /* 0x000fe20000000000 */
[----:B------:R-:W-:Y:S02]  /*05d0*/  ISETP.NE.AND P2, PT, R4, RZ, PT ;  /* 0x000000ff0400720c */ /* 0x000fe40003f45270 */
[----:B------:R-:W-:Y:S02]  /*05e0*/  ISETP.GE.U32.AND P0, PT, R0, R7, PT ;  /* 0x000000070000720c */ /* 0x000fe40003f06070 */
[----:B------:R-:W-:-:S04]  /*05f0*/  LOP3.LUT R0, R5, R4, RZ, 0x3c, !PT ;  /* 0x0000000405007212 */ /* 0x000fc800078e3cff */
[----:B------:R-:W-:Y:S01]  /*0600*/  ISETP.GE.AND P3, PT, R0, RZ, PT ;  /* 0x000000ff0000720c */ /* 0x000fe20003f66270 */
[----:B------:R-:W-:-:S06]  /*0610*/  VIADD R0, R34, 0x7f ;  /* 0x0000007f22007836 */ /* 0x000fcc0000000000 */
[----:B------:R-:W-:-:S04]  /*0620*/  @P0 VIADD R3, R3, 0x1 ;  /* 0x0000000103030836 */ /* 0x000fc80000000000 */
[----:B------:R-:W-:Y:S01]  /*0630*/  IMAD.MOV.U32 R2, RZ, RZ, R3 ;  /* 0x000000ffff027224 */ /* 0x000fe200078e0003 */
[----:B------:R-:W-:-:S03]  /*0640*/  SHF.R.S32.HI R3, RZ, 0x1f, R0 ;  /* 0x0000001fff037819 */ /* 0x000fc60000011400 */
[----:B------:R-:W-:Y:S01]  /*0650*/  @!P3 IMAD.MOV R2, RZ, RZ, -R2 ;  /* 0x000000ffff02b224 */ /* 0x000fe200078e0a02 */
[----:B------:R-:W-:Y:S02]  /*0660*/  @!P2 LOP3.LUT R2, RZ, R4, RZ, 0x33, !PT ;  /* 0x00000004ff02a212 */ /* 0x000fe400078e33ff */
[----:B------:R-:W-:-:S03]  /*0670*/  LEA.HI R3, R3, R0, RZ, 0x7 ;  /* 0x0000000003037211 */ /* 0x000fc600078f38ff */
[----:B------:R-:W-:Y:S02]  /*0680*/  IMAD.SHL.U32 R11, R2, 0x8, RZ ;  /* 0x00000008020b7824 */ /* 0x000fe400078e00ff */
[----:B------:R-:W-:-:S03]  /*0690*/  IMAD.MOV R2, RZ, RZ, -R2 ;  /* 0x000000ffff027224 */ /* 0x000fc600078e0a02 */
[----:B------:R-:W-:Y:S01]  /*06a0*/  LEA.HI.SX32 R3, R3, -R11, 0x19 ;  /* 0x8000000b03037211 */ /* 0x000fe200078fcaff */
[----:B------:R-:W-:-:S03]  /*06b0*/  IMAD R12, R4, R2, R5 ;  /* 0x00000002040c7224 */ /* 0x000fc600078e0205 */
[----:B------:R-:W-:Y:S02]  /*06c0*/  VIMNMX R13, PT, PT, R3, 0x8, PT ;  /* 0x00000008030d7848 */ /* 0x000fe40003fe0100 */
[----:B------:R-:W-:Y:S02]  /*06d0*/  IABS R9, R12 ;  /* 0x0000000c00097213 */ /* 0x000fe40000000000 */
[-C--:B------:R-:W-:Y:S02]  /*06e0*/  IABS R7, R13.reuse ;  /* 0x0000000d00077213 */ /* 0x080fe40000000000 */
[----:B------:R-:W-:Y:S02]  /*06f0*/  IABS R4, R13 ;  /* 0x0000000d00047213 */ /* 0x000fe40000000000 */
[----:B------:R-:W2:Y:S08]  /*0700*/  I2F.RP R0, R7 ;  /* 0x0000000700007306 */ /* 0x000eb00000209400 */
[----:B--2---:R-:W2:Y:S02]  /*0710*/  MUFU.RCP R0, R0 ;  /* 0x0000000000007308 */ /* 0x004ea40000001000 */
[----:B--2---:R-:W-:-:S02]  /*0720*/  VIADD R3, R0, 0xffffffe ;  /* 0x0ffffffe00037836 */ /* 0x004fc40000000000 */
[----:B------:R-:W-:Y:S01]  /*0730*/  IMAD.MOV R0, RZ, RZ, -R4 ;  /* 0x000000ffff007224 */ /* 0x000fe200078e0a04 */
[----:B------:R-:W-:-:S03]  /*0740*/  IABS R4, R35 ;  /* 0x0000002300047213 */ /* 0x000fc60000000000 */
[----:B------:R-:W2:Y:S02]  /*0750*/  F2I.FTZ.U32.TRUNC.NTZ R3, R3 ;  /* 0x0000000300037305 */ /* 0x000ea4000021f000 */
[----:B--2---:R-:W-:-:S04]  /*0760*/  IMAD.MOV R6, RZ, RZ, -R3 ;  /* 0x000000ffff067224 */ /* 0x004fc800078e0a03 */
[----:B------:R-:W-:-:S04]  /*0770*/  IMAD.MOV.U32 R2, RZ, RZ, R6 ;  /* 0x000000ffff027224 */ /* 0x000fc800078e0006 */
[----:B------:R-:W-:Y:S02]  /*0780*/  IMAD R5, R2, R7, RZ ;  /* 0x0000000702057224 */ /* 0x000fe400078e02ff */
[----:B------:R-:W-:-:S04]  /*0790*/  IMAD.MOV.U32 R2, RZ, RZ, RZ ;  /* 0x000000ffff027224 */ /* 0x000fc800078e00ff */
[----:B------:R-:W-:Y:S02]  /*07a0*/  IMAD.HI.U32 R2, R3, R5, R2 ;  /* 0x0000000503027227 */ /* 0x000fe400078e0002 */
[----:B------:R-:W2:Y:S04]  /*07b0*/  I2F.RP R3, R10 ;  /* 0x0000000a00037306 */ /* 0x000ea80000209400 */
[----:B------:R-:W-:-:S04]  /*07c0*/  IMAD.HI.U32 R2, R2, R9, RZ ;  /* 0x0000000902027227 */ /* 0x000fc800078e00ff */
[----:B------:R-:W-:Y:S01]  /*07d0*/  IMAD R0, R2, R0, R9 ;  /* 0x0000000002007224 */ /* 0x000fe200078e0209 */
[----:B------:R-:W3:Y:S04]  /*07e0*/  I2F.RP R5, R4 ;  /* 0x0000000400057306 */ /* 0x000ee80000209400 */
[----:B------:R-:W-:-:S04]  /*07f0*/  ISETP.GT.U32.AND P2, PT, R7, R0, PT ;  /* 0x000000000700720c */ /* 0x000fc80003f44070 */
[----:B--2---:R-:W2:Y:S08]  /*0800*/  MUFU.RCP R3, R3 ;  /* 0x0000000300037308 */ /* 0x004eb00000001000 */
[----:B---3--:R-:W3:Y:S01]  /*0810*/  MUFU.RCP R5, R5 ;  /* 0x0000000500057308 */ /* 0x008ee20000001000 */
[----:B------:R-:W-:Y:S02]  /*0820*/  @!P2 IMAD.IADD R0, R0, 0x1, -R7 ;  /* 0x000000010000a824 */ /* 0x000fe400078e0a07 */
[----:B------:R-:W-:Y:S01]  /*0830*/  @!P2 VIADD R2, R2, 0x1 ;  /* 0x000000010202a836 */ /* 0x000fe20000000000 */
[----:B------:R-:W-:-:S02]  /*0840*/  ISETP.NE.AND P2, PT, R13, RZ, PT ;  /* 0x000000ff0d00720c */ /* 0x000fc40003f45270 */
[----:B------:R-:W-:Y:S02]  /*0850*/  ISETP.GE.U32.AND P0, PT, R0, R7, PT ;  /* 0x000000070000720c */ /* 0x000fe40003f06070 */
[----:B------:R-:W-:Y:S01]  /*0860*/  LOP3.LUT R0, R12, R13, RZ, 0x3c, !PT ;  /* 0x0000000d0c007212 */ /* 0x000fe200078e3cff */
[----:B--2---:R-:W-:-:S03]  /*0870*/  VIADD R6, R3, 0xffffffe ;  /* 0x0ffffffe03067836 */ /* 0x004fc60000000000 */
[----:B------:R-:W-:Y:S01]  /*0880*/  ISETP.GE.AND P3, PT, R0, RZ, PT ;  /* 0x000000ff0000720c */ /* 0x000fe20003f66270 */
[----:B------:R2:W5:Y:S01]  /*0890*/  F2I.FTZ.U32.TRUNC.NTZ R7, R6 ;  /* 0x0000000600077305 */ /* 0x000562000021f000 */
[----:B---3--:R-:W-:Y:S01]  /*08a0*/  VIADD R8, R5, 0xffffffe ;  /* 0x0ffffffe05087836 */ /* 0x008fe20000000000 */
[----:B------:R-:W-:-:S04]  /*08b0*/  SHF.R.U32.HI R5, RZ, 0x6, R69 ;  /* 0x00000006ff057819 */ /* 0x000fc80000011645 */
[----:B------:R-:W-:Y:S02]  /*08c0*/  @P0 VIADD R2, R2, 0x1 ;  /* 0x0000000102020836 */ /* 0x000fe40000000000 */
[----:B------:R3:W0:Y:S01]  /*08d0*/  F2I.FTZ.U32.TRUNC.NTZ R9, R8 ;  /* 0x0000000800097305 */ /* 0x000622000021f000 */
[----:B--2---:R-:W-:Y:S01]  /*08e0*/  IMAD.MOV.U32 R6, RZ, RZ, RZ ;  /* 0x000000ffff067224 */ /* 0x004fe200078e00ff */
[----:B------:R-:W-:Y:S02]  /*08f0*/  SGXT.U32 R5, R5, 0x2 ;  /* 0x000000020505781a */ /* 0x000fe40000000000 */
[----:B------:R-:W-:Y:S01]  /*0900*/  @!P3 IMAD.MOV R2, RZ, RZ, -R2 ;  /* 0x000000ffff02b224 */ /* 0x000fe200078e0a02 */
[----:B------:R-:W-:Y:S01]  /*0910*/  @!P2 LOP3.LUT R2, RZ, R13, RZ, 0x33, !PT ;  /* 0x0000000dff02a212 */ /* 0x000fe200078e33ff */
[----:B---3--:R-:W-:-:S04]  /*0920*/  IMAD.MOV.U32 R8, RZ, RZ, RZ ;  /* 0x000000ffff087224 */ /* 0x008fc800078e00ff */
[----:B------:R-:W-:Y:S02]  /*0930*/  IMAD.MOV R0, RZ, RZ, -R2 ;  /* 0x000000ffff007224 */ /* 0x000fe400078e0a02 */
[----:B------:R-:W-:Y:S02]  /*0940*/  IMAD.SHL.U32 R2, R2, 0x80, RZ ;  /* 0x0000008002027824 */ /* 0x000fe400078e00ff */
[----:B------:R-:W-:Y:S02]  /*0950*/  IMAD R0, R13, R0, R12 ;  /* 0x000000000d007224 */ /* 0x000fe400078e020c */
[----:B-----5:R-:W-:Y:S02]  /*0960*/  IMAD.MOV R12, RZ, RZ, -R7 ;  /* 0x000000ffff0c7224 */ /* 0x020fe400078e0a07 */
[----:B------:R-:W-:Y:S02]  /*0970*/  IMAD.IADD R3, R11, 0x1, R0 ;  /* 0x000000010b037824 */ /* 0x000fe400078e0200 */
[----:B------:R-:W-:-:S02]  /*0980*/  IMAD.MOV.U32 R11, RZ, RZ, R12 ;  /* 0x000000ffff0b7224 */ /* 0x000fc400078e000c */
[----:B------:R-:W-:Y:S02]  /*0990*/  IMAD R0, R3, 0x80, R68 ;  /* 0x0000008003007824 */ /* 0x000fe400078e0244 */
[----:B------:R-:W-:Y:S02]  /*09a0*/  IMAD R11, R11, R10, RZ ;  /* 0x0000000a0b0b7224 */ /* 0x000fe400078e02ff */
[----:B0-----:R-:W-:Y:S02]  /*09b0*/  IMAD.MOV R13, RZ, RZ, -R9 ;  /* 0x000000ffff0d7224 */ /* 0x001fe400078e0a09 */
[----:B------:R-:W-:Y:S01]  /*09c0*/  IMAD.HI.U32 R6, R7, R11, R6 ;  /* 0x0000000b07067227 */ /* 0x000fe200078e0006 */
[----:B------:R-:W-:Y:S02]  /*09d0*/  LOP3.LUT R7, R2, R5, RZ, 0xfc, !PT ;  /* 0x0000000502077212 */ /* 0x000fe400078efcff */
[----:B------:R-:W-:Y:S01]  /*09e0*/  IABS R5, R0 ;  /* 0x0000000000057213 */ /* 0x000fe20000000000 */
[----:B------:R-:W-:Y:S01]  /*09f0*/  IMAD R3, R13, R4, RZ ;  /* 0x000000040d037224 */ /* 0x000fe200078e02ff */
[----:B------:R-:W-:-:S02]  /*0a00*/  LOP3.LUT R14, R7, 0x4, RZ, 0xfc, !PT ;  /* 0x00000004070e7812 */ /* 0x000fc400078efcff */
[----:B------:R-:W-:Y:S01]  /*0a10*/  LOP3.LUT R16, R7, 0x8, RZ, 0xfc, !PT ;  /* 0x0000000807107812 */ /* 0x000fe200078efcff */
[----:B------:R-:W-:Y:S01]  /*0a20*/  IMAD.HI.U32 R8, R9, R3, R8 ;  /* 0x0000000309087227 */ /* 0x000fe200078e0008 */
[----:B------:R-:W-:Y:S02]  /*0a30*/  IABS R13, R14 ;  /* 0x0000000e000d7213 */ /* 0x000fe40000000000 */
[----:B------:R-:W-:Y:S01]  /*0a40*/  IABS R15, R16 ;  /* 0x00000010000f7213 */ /* 0x000fe20000000000 */
[----:B------:R-:W-:Y:S01]  /*0a50*/  IMAD.MOV.U32 R9, RZ, RZ, R5 ;  /* 0x000000ffff097224 */ /* 0x000fe200078e0005 */
[----:B------:R-:W-:Y:S01]  /*0a60*/  LEA.HI R3, R69, R2, RZ, 0x1a ;  /* 0x0000000245037211 */ /* 0x000fe200078fd0ff */
[----:B------:R-:W-:Y:S01]  /*0a70*/  IMAD.HI.U32 R5, R8, R13, RZ ;  /* 0x0000000d08057227 */ /* 0x000fe200078e00ff */
[----:B------:R-:W-:Y:S02]  /*0a80*/  ISETP.GE.AND P0, PT, R14, RZ, PT ;  /* 0x000000ff0e00720c */ /* 0x000fe40003f06270 */
[----:B------:R-:W-:Y:S01]  /*0a90*/  LOP3.LUT R14, R7, 0x14, RZ, 0xfc, !PT ;  /* 0x00000014070e7812 */ /* 0x000fe200078efcff */
[----:B------:R-:W-:Y:S01]  /*0aa0*/  IMAD.HI.U32 R6, R6, R9, RZ ;  /* 0x0000000906067227 */ /* 0x000fe200078e00ff */
[----:B------:R-:W-:-:S02]  /*0ab0*/  ISETP.GE.AND P5, PT, R16, RZ, PT ;  /* 0x000000ff1000720c */ /* 0x000fc40003fa6270 */
[C---:B------:R-:W-:Y:S01]  /*0ac0*/  LOP3.LUT R20, R7.reuse, 0x18, RZ, 0xfc, !PT ;  /* 0x0000001807147812 */ /* 0x040fe200078efcff */
[----:B------:R-:W-:Y:S01]  /*0ad0*/  IMAD.MOV R11, RZ, RZ, -R6 ;  /* 0x000000ffff0b7224 */ /* 0x000fe200078e0a06 */
[C---:B------:R-:W-:Y:S01]  /*0ae0*/  LOP3.LUT R16, R7.reuse, 0x20, RZ, 0xfc, !PT ;  /* 0x0000002007107812 */ /* 0x040fe200078efcff */
[----:B------:R-:W-:Y:S01]  /*0af0*/  IMAD.HI.U32 R6, R8, R15, RZ ;  /* 0x0000000f08067227 */ /* 0x000fe200078e00ff */
[----:B------:R-:W-:Y:S02]  /*0b00*/  IABS R19, R20 ;  /* 0x0000001400137213 */ /* 0x000fe40000000000 */
[----:B------:R-:W-:Y:S01]  /*0b10*/  IABS R23, R16 ;  /* 0x0000001000177213 */ /* 0x000fe20000000000 */
[----:B------:R-:W-:Y:S01]  /*0b20*/  IMAD.MOV R12, RZ, RZ, -R5 ;  /* 0x000000ffff0c7224 */ /* 0x000fe200078e0a05 */
[C---:B------:R-:W-:Y:S01]  /*0b30*/  LOP3.LUT R22, R7.reuse, 0x28, RZ, 0xfc, !PT ;  /* 0x0000002807167812 */ /* 0x040fe200078efcff */
[----:B------:R-:W-:Y:S01]  /*0b40*/  IMAD R5, R10, R11, R9 ;  /* 0x0000000b0a057224 */ /* 0x000fe200078e0209 */
[C---:B------:R-:W-:Y:S01]  /*0b50*/  LOP3.LUT R24, R7.reuse, 0x70, RZ, 0xfc, !PT ;  /* 0x0000007007187812 */ /* 0x040fe200078efcff */
[----:B------:R-:W-:Y:S01]  /*0b60*/  IMAD.MOV R11, RZ, RZ, -R6 ;  /* 0x000000ffff0b7224 */ /* 0x000fe200078e0a06 */
[----:B------:R-:W-:Y:S01]  /*0b70*/  IABS R27, R22 ;  /* 0x00000016001b7213 */ /* 0x000fe20000000000 */
[C---:B------:R-:W-:Y:S01]  /*0b80*/  IMAD R9, R4.reuse, R12, R13 ;  /* 0x0000000c04097224 */ /* 0x040fe200078e020d */
[----:B------:R-:W-:Y:S01]  /*0b90*/  LOP3.LUT R12, R7, 0x10, RZ, 0xfc, !PT ;  /* 0x00000010070c7812 */ /* 0x000fe200078efcff */
[C---:B------:R-:W-:Y:S01]  /*0ba0*/  IMAD R11, R4.reuse, R11, R15 ;  /* 0x0000000b040b7224 */ /* 0x040fe200078e020f */
[----:B------:R-:W-:Y:S01]  /*0bb0*/  SHF.R.U32.HI R13, RZ, 0x5, R69 ;  /* 0x00000005ff0d7819 */ /* 0x000fe20000011645 */
[----:B------:R-:W-:Y:S01]  /*0bc0*/  VIADD R18, R3, 0xc ;  /* 0x0000000c03127836 */ /* 0x000fe20000000000 */
[----:B------:R-:W-:-:S02]  /*0bd0*/  ISETP.GT.U32.AND P3, PT, R4, R9, PT ;  /* 0x000000090400720c */ /* 0x000fc40003f64070 */
[----:B------:R-:W-:Y:S02]  /*0be0*/  ISETP.GT.U32.AND P4, PT, R4, R11, PT ;  /* 0x0000000b0400720c */ /* 0x000fe40003f84070 */
[----:B------:R-:W-:Y:S02]  /*0bf0*/  IABS R17, R18 ;  /* 0x0000001200117213 */ /* 0x000fe40000000000 */
[----:B------:R-:W-:Y:S02]  /*0c00*/  IABS R15, R12 ;  /* 0x0000000c000f7213 */ /* 0x000fe40000000000 */
[----:B------:R-:W-:Y:S01]  /*0c10*/  ISETP.GT.U32.AND P2, PT, R10, R5, PT ;  /* 0x000000050a00720c */ /* 0x000fe20003f44070 */
[----:B------:R-:W-:Y:S01]  /*0c20*/  IMAD.HI.U32 R6, R8, R17, RZ ;  /* 0x0000001108067227 */ /* 0x000fe200078e00ff */
[----:B------:R-:W-:Y:S02]  /*0c30*/  R2UR UR8, R13 ;  /* 0x000000000d0872ca */ /* 0x000fe400000e0000 */
[----:B------:R-:W-:Y:S01]  /*0c40*/  IABS R61, R24 ;  /* 0x00000018003d7213 */ /* 0x000fe20000000000 */
[----:B------:R-:W-:Y:S01]  /*0c50*/  @!P3 IMAD.IADD R9, R9, 0x1, -R4 ;  /* 0x000000010909b824 */ /* 0x000fe200078e0a04 */
[C---:B------:R-:W-:Y:S01]  /*0c60*/  LOP3.LUT R26, R7.reuse, 0x74, RZ, 0xfc, !PT ;  /* 0x00000074071a7812 */ /* 0x040fe200078efcff */
[----:B------:R-:W-:Y:S01]  /*0c70*/  IMAD.MOV R6, RZ, RZ, -R6 ;  /* 0x000000ffff067224 */ /* 0x000fe200078e0a06 */
[----:B------:R-:W-:Y:S01]  /*0c80*/  LOP3.LUT R28, R7, 0x78, RZ, 0xfc, !PT ;  /* 0x00000078071c7812 */ /* 0x000fe200078efcff */
[----:B------:R-:W-:Y:S01]  /*0c90*/  @!P4 IMAD.IADD R11, R11, 0x1, -R4 ;  /* 0x000000010b0bc824 */ /* 0x000fe200078e0a04 */
[C---:B------:R-:W-:Y:S01]  /*0ca0*/  ISETP.GT.U32.AND P4, PT, R4.reuse, R9, PT ;  /* 0x000000090400720c */ /* 0x040fe20003f84070 */
[----:B------:R-:W-:Y:S01]  /*0cb0*/  IMAD R13, R4, R6, R17 ;  /* 0x00000006040d7224 */ /* 0x000fe200078e0211 */
[----:B------:R-:W-:Y:S01]  /*0cc0*/  IABS R17, R14 ;  /* 0x0000000e00117213 */ /* 0x000fe20000000000 */
[----:B------:R-:W-:Y:S01]  /*0cd0*/  IMAD.HI.U32 R6, R8, R15, RZ ;  /* 0x0000000f08067227 */ /* 0x000fe200078e00ff */
[----:B------:R-:W-:Y:S01]  /*0ce0*/  IABS R63, R26 ;  /* 0x0000001a003f7213 */ /* 0x000fe20000000000 */
[----:B------:R-:W-:Y:S01]  /*0cf0*/  USHF.L.U32 UR4, UR8, 0x15, URZ ;  /* 0x0000001508047899 */ /* 0x000fe200080006ff */
[C---:B------:R-:W-:Y:S01]  /*0d00*/  ISETP.GT.U32.AND P6, PT, R4.reuse, R13, PT ;  /* 0x0000000d0400720c */ /* 0x040fe20003fc4070 */
[----:B------:R-:W-:Y:S01]  /*0d10*/  IMAD.MOV R6, RZ, RZ, -R6 ;  /* 0x000000ffff067224 */ /* 0x000fe200078e0a06 */
[----:B------:R-:W-:Y:S01]  /*0d20*/  IABS R65, R28 ;  /* 0x0000001c00417213 */ /* 0x000fe20000000000 */
[----:B------:R-:W-:Y:S01]  /*0d30*/  @!P2 IMAD.IADD R5, R5, 0x1, -R10 ;  /* 0x000000010505a824 */ /* 0x000fe200078e0a0a */
[C---:B------:R-:W-:Y:S01]  /*0d40*/  ISETP.GT.U32.AND P2, PT, R4.reuse, R11, PT ;  /* 0x0000000b0400720c */ /* 0x040fe20003f44070 */
[----:B------:R-:W-:Y:S01]  /*0d50*/  IMAD R15, R4, R6, R15 ;  /* 0x00000006040f7224 */ /* 0x000fe200078e020f */
[----:B------:R-:W-:Y:S01]  /*0d60*/  USHF.L.U32 UR5, UR8, 0x4, URZ ;  /* 0x0000000408057899 */ /* 0x000fe200080006ff */
[----:B------:R-:W-:Y:S01]  /*0d70*/  @!P4 IMAD.IADD R9, R9, 0x1, -R4 ;  /* 0x000000010909c824 */ /* 0x000fe200078e0a04 */
[----:B------:R-:W-:Y:S01]  /*0d80*/  ISETP.GT.U32.AND P3, PT, R10, R5, PT ;  /* 0x000000050a00720c */ /* 0x000fe20003f64070 */
[----:B------:R-:W-:Y:S01]  /*0d90*/  IMAD.HI.U32 R6, R8, R17, RZ ;  /* 0x0000001108067227 */ /* 0x000fe200078e00ff */
[----:B------:R-:W-:Y:S01]  /*0da0*/  ISETP.GT.U32.AND P4, PT, R4, R15, PT ;  /* 0x0000000f0400720c */ /* 0x000fe20003f84070 */
[----:B------:R-:W-:-:S02]  /*0db0*/  ULOP3.LUT UR4, UR4, 0x600000, URZ, 0xc0, !UPT ;  /* 0x0060000004047892 */ /* 0x000fc4000f8ec0ff */
[----:B------:R-:W-:Y:S01]  /*0dc0*/  @!P6 IMAD.IADD R13, R13, 0x1, -R4 ;  /* 0x000000010d0de824 */ /* 0x000fe200078e0a04 */
[----:B------:R-:W-:Y:S01]  /*0dd0*/  ISETP.GE.AND P6, PT, R14, RZ, PT ;  /* 0x000000ff0e00720c */ /* 0x000fe20003fc6270 */
[----:B------:R-:W-:Y:S01]  /*0de0*/  IMAD.MOV R6, RZ, RZ, -R6 ;  /* 0x000000ffff067224 */ /* 0x000fe200078e0a06 */
[----:B------:R-:W-:Y:S01]  /*0df0*/  ULOP3.LUT UR5, UR5, 0x40, URZ, 0xc0, !UPT ;  /* 0x0000004005057892 */ /* 0x000fe2000f8ec0ff */
[----:B------:R-:W-:Y:S02]  /*0e00*/  VIADD R14, R3, 0x1c ;  /* 0x0000001c030e7836 */ /* 0x000fe40000000000 */
[--C-:B------:R-:W-:Y:S01]  /*0e10*/  @!P2 IMAD.IADD R11, R11, 0x1, -R4.reuse ;  /* 0x000000010b0ba824 */ /* 0x100fe200078e0a04 */
[----:B------:R-:W-:Y:S01]  /*0e20*/  ISETP.GE.AND P2, PT, R12, RZ, PT ;  /* 0x000000ff0c00720c */ /* 0x000fe20003f46270 */
[C---:B------:R-:W-:Y:S01]  /*0e30*/  IMAD R17, R4.reuse, R6, R17 ;  /* 0x0000000604117224 */ /* 0x040fe200078e0211 */
[----:B------:R-:W-:Y:S01]  /*0e40*/  UIADD3 UR14, UPT, UPT, UR5, UR4, UR12 ;  /* 0x00000004050e7290 */ /* 0x000fe2000fffe00c */
[----:B------:R-:W-:Y:S01]  /*0e50*/  IMAD.MOV.U32 R125, RZ, RZ, R9 ;  /* 0x000000ffff7d7224 */ /* 0x000fe200078e0009 */
[----:B------:R-:W-:Y:S01]  /*0e60*/  IABS R9, R14 ;  /* 0x0000000e00097213 */ /* 0x000fe20000000000 */
[----:B------:R-:W-:Y:S01]  /*0e70*/  @!P4 IMAD.IADD R15, R15, 0x1, -R4 ;  /* 0x000000010f0fc824 */ /* 0x000fe200078e0a04 */
[----:B------:R-:W-:Y:S01]  /*0e80*/  ISETP.GT.U32.AND P4, PT, R4, R13, PT ;  /* 0x0000000d0400720c */ /* 0x000fe20003f84070 */
[----:B------:R-:W-:Y:S01]  /*0e90*/  @!P3 IMAD.IADD R5, R5, 0x1, -R10 ;  /* 0x000000010505b824 */ /* 0x000fe200078e0a0a */
[----:B------:R-:W-:Y:S01]  /*0ea0*/  ISETP.GE.AND P3, PT, R18, RZ, PT ;  /* 0x000000ff1200720c */ /* 0x000fe20003f66270 */
[----:B------:R-:W-:Y:S01]  /*0eb0*/  IMAD.HI.U32 R10, R8, R19, RZ ;  /* 0x00000013080a7227 */ /* 0x000fe200078e00ff */
[----:B------:R-:W-:-:S03]  /*0ec0*/  LOP3.LUT R18, R7, 0x24, RZ, 0xfc, !PT ;  /* 0x0000002407127812 */ /* 0x000fc600078efcff */
[----:B------:R-:W-:Y:S01]  /*0ed0*/  @!P5 IMAD.MOV R11, RZ, RZ, -R11 ;  /* 0x000000ffff0bd224 */ /* 0x000fe200078e0a0b */
[----:B------:R-:W-:Y:S01]  /*0ee0*/  ISETP.GT.U32.AND P5, PT, R4, R17, PT ;  /* 0x000000110400720c */ /* 0x000fe20003fa4070 */
[----:B------:R-:W-:Y:S01]  /*0ef0*/  IMAD.MOV R10, RZ, RZ, -R10 ;  /* 0x000000ffff0a7224 */ /* 0x000fe200078e0a0a */
[----:B------:R-:W-:Y:S01]  /*0f00*/  IABS R25, R18 ;  /* 0x0000001200197213 */ /* 0x000fe20000000000 */
[----:B------:R-:W-:-:S04]  /*0f10*/  IMAD.HI.U32 R6, R8, R9, RZ ;  /* 0x0000000908067227 */ /* 0x000fc800078e00ff */
[C---:B------:R-:W-:Y:S02]  /*0f20*/  IMAD R19, R4.reuse, R10, R19 ;  /* 0x0000000a04137224 */ /* 0x040fe400078e0213 */
[----:B------:R-:W-:Y:S02]  /*0f30*/  IMAD.MOV R6, RZ, RZ, -R6 ;  /* 0x000000ffff067224 */ /* 0x000fe400078e0a06 */
[--C-:B------:R-:W-:Y:S01]  /*0f40*/  @!P4 IMAD.IADD R13, R13, 0x1, -R4.reuse ;  /* 0x000000010d0dc824 */ /* 0x100fe200078e0a04 */
[C---:B------:R-:W-:Y:S01]  /*0f50*/  ISETP.GT.U32.AND P4, PT, R4.reuse, R19, PT ;  /* 0x000000130400720c */ /* 0x040fe20003f84070 */
[C---:B------:R-:W-:Y:S02]  /*0f60*/  IMAD R9, R4.reuse, R6, R9 ;  /* 0x0000000604097224 */ /* 0x040fe400078e0209 */
[----:B------:R-:W-:Y:S02]  /*0f70*/  @!P5 IMAD.IADD R17, R17, 0x1, -R4 ;  /* 0x000000011111d824 */ /* 0x000fe400078e0a04 */
[----:B------:R-:W-:Y:S01]  /*0f80*/  @!P0 IMAD.MOV R125, RZ, RZ, -R125 ;  /* 0x000000ffff7d8224 */ /* 0x000fe200078e0a7d */
[----:B------:R-:W-:Y:S01]  /*0f90*/  ISETP.GT.U32.AND P5, PT, R4, R9, PT ;  /* 0x000000090400720c */ /* 0x000fe20003fa4070 */
[----:B------:R-:W-:Y:S01]  /*0fa0*/  IMAD.HI.U32 R6, R8, R23, RZ ;  /* 0x0000001708067227 */ /* 0x000fe200078e00ff */
[----:B------:R-:W-:-:S03]  /*0fb0*/  ISETP.GT.U32.AND P0, PT, R4, R15, PT ;  /* 0x0000000f0400720c */ /* 0x000fc60003f04070 */
[----:B------:R-:W-:Y:S02]  /*0fc0*/  IMAD.MOV R12, RZ, RZ, -R6 ;  /* 0x000000ffff0c7224 */ /* 0x000fe400078e0a06 */
[----:B------:R-:W-:Y:S01]  /*0fd0*/  @!P4 IMAD.IADD R19, R19, 0x1, -R4 ;  /* 0x000000011313c824 */ /* 0x000fe200078e0a04 */
[----:B------:R-:W-:Y:S01]  /*0fe0*/  ISETP.GT.U32.AND P4, PT, R4, R17, PT ;  /* 0x000000110400720c */ /* 0x000fe20003f84070 */
[----:B------:R-:W-:-:S04]  /*0ff0*/  IMAD.HI.U32 R10, R8, R25, RZ ;  /* 0x00000019080a7227 */ /* 0x000fc800078e00ff */
[----:B------:R-:W-:Y:S01]  /*1000*/  @!P5 IMAD.IADD R9, R9, 0x1, -R4 ;  /* 0x000000010909d824 */ /* 0x000fe200078e0a04 */
[----:B------:R-:W-:Y:S01]  /*1010*/  ISETP.GT.U32.AND P5, PT, R4, R19, PT ;  /* 0x000000130400720c */ /* 0x000fe20003fa4070 */
[----:B------:R-:W-:-:S04]  /*1020*/  IMAD.HI.U32 R6, R8, R27, RZ ;  /* 0x0000001b08067227 */ /* 0x000fc800078e00ff */
[----:B------:R-:W-:Y:S02]  /*1030*/  IMAD.MOV R10, RZ, RZ, -R10 ;  /* 0x000000ffff0a7224 */ /* 0x000fe400078e0a0a */
[----:B------:R-:W-:Y:S01]  /*1040*/  IMAD R23, R4, R12, R23 ;  /* 0x0000000c04177224 */ /* 0x000fe200078e0217 */
[----:B------:R-:W-:Y:S01]  /*1050*/  LOP3.LUT R12, R7, 0x34, RZ, 0xfc, !PT ;  /* 0x00000034070c7812 */ /* 0x000fe200078efcff */
[----:B------:R-:W-:Y:S02]  /*1060*/  IMAD.MOV R6, RZ, RZ, -R6 ;  /* 0x000000ffff067224 */ /* 0x000fe400078e0a06 */
[--C-:B------:R-:W-:Y:S01]  /*1070*/  @!P0 IMAD.IADD R15, R15, 0x1, -R4.reuse ;  /* 0x000000010f0f8824 */ /* 0x100fe200078e0a04 */
[----:B------:R-:W-:Y:S01]  /*1080*/  ISETP.GE.AND P0, PT, R20, RZ, PT ;  /* 0x000000ff1400720c */ /* 0x000fe20003f06270 */
[C---:B------:R-:W-:Y:S01]  /*1090*/  IMAD R25, R4.reuse, R10, R25 ;  /* 0x0000000a04197224 */ /* 0x040fe200078e0219 */
[----:B------:R-:W-:Y:S01]  /*10a0*/  LOP3.LUT R10, R7, 0x30, RZ, 0xfc, !PT ;  /* 0x00000030070a7812 */ /* 0x000fe200078efcff */
[--C-:B------:R-:W-:Y:S01]  /*10b0*/  @!P4 IMAD.IADD R17, R17, 0x1, -R4.reuse ;  /* 0x000000011111c824 */ /* 0x100fe200078e0a04 */
[C---:B------:R-:W-:Y:S01]  /*10c0*/  ISETP.GT.U32.AND P4, PT, R4.reuse, R23, PT ;  /* 0x000000170400720c */ /* 0x040fe20003f84070 */
[C---:B------:R-:W-:Y:S01]  /*10d0*/  IMAD R27, R4.reuse, R6, R27 ;  /* 0x00000006041b7224 */ /* 0x040fe200078e021b */
[----:B------:R-:W-:Y:S01]  /*10e0*/  IABS R31, R10 ;  /* 0x0000000a001f7213 */ /* 0x000fe20000000000 */
[----:B------:R-:W-:Y:S01]  /*10f0*/  VIADD R20, R3, 0x2c ;  /* 0x0000002c03147836 */ /* 0x000fe20000000000 */
[----:B------:R-:W-:Y:S01]  /*1100*/  IABS R33, R12 ;  /* 0x0000000c00217213 */ /* 0x000fe20000000000 */
[----:B------:R-:W-:Y:S01]  /*1110*/  @!P2 IMAD.MOV R15, RZ, RZ, -R15 ;  /* 0x000000ffff0fa224 */ /* 0x000fe200078e0a0f */
[C---:B------:R-:W-:Y:S01]  /*1120*/  ISETP.GT.U32.AND P2, PT, R4.reuse, R25, PT ;  /* 0x000000190400720c */ /* 0x040fe20003f44070 */
[--C-:B------:R-:W-:Y:S01]  /*1130*/  @!P5 IMAD.IADD R19, R19, 0x1, -R4.reuse ;  /* 0x000000011313d824 */ /* 0x100fe200078e0a04 */
[C---:B------:R-:W-:Y:S01]  /*1140*/  ISETP.GT.U32.AND P5, PT, R4.reuse, R27, PT ;  /* 0x0000001b0400720c */ /* 0x040fe20003fa4070 */
[----:B------:R-:W-:Y:S01]  /*1150*/  @!P3 IMAD.MOV R13, RZ, RZ, -R13 ;  /* 0x000000ffff0db224 */ /* 0x000fe200078e0a0d */
[----:B------:R-:W-:Y:S01]  /*1160*/  IABS R29, R20 ;  /* 0x00000014001d7213 */ /* 0x000fe20000000000 */
[----:B------:R-:W-:Y:S01]  /*1170*/  @!P0 IMAD.MOV R19, RZ, RZ, -R19 ;  /* 0x000000ffff138224 */ /* 0x000fe200078e0a13 */
[----:B------:R-:W-:Y:S01]  /*1180*/  ISETP.GT.U32.AND P3, PT, R4, R9, PT ;  /* 0x000000090400720c */ /* 0x000fe20003f64070 */
[----:B------:R-:W-:Y:S01]  /*1190*/  @!P4 IMAD.IADD R23, R23, 0x1, -R4 ;  /* 0x000000011717c824 */ /* 0x000fe200078e0a04 */
[----:B------:R-:W-:Y:S01]  /*11a0*/  ISETP.GE.AND P4, PT, R18, RZ, PT ;  /* 0x000000ff1200720c */ /* 0x000fe20003f86270 */
[----:B------:R-:W-:Y:S01]  /*11b0*/  IMAD.HI.U32 R6, R8, R29, RZ ;  /* 0x0000001d08067227 */ /* 0x000fe200078e00ff */
[----:B------:R-:W-:-:S03]  /*11c0*/  LOP3.LUT R18, R7, 0x40, RZ, 0xfc, !PT ;  /* 0x0000004007127812 */ /* 0x000fc600078efcff */
[----:B------:R-:W-:Y:S01]  /*11d0*/  IMAD.MOV R6, RZ, RZ, -R6 ;  /* 0x000000ffff067224 */ /* 0x000fe200078e0a06 */
[----:B------:R-:W-:Y:S01]  /*11e0*/  IABS R41, R18 ;  /* 0x0000001200297213 */ /* 0x000fe20000000000 */
[--C-:B------:R-:W-:Y:S01]  /*11f0*/  @!P2 IMAD.IADD R25, R25, 0x1, -R4.reuse ;  /* 0x000000011919a824 */ /* 0x100fe200078e0a04 */
[C---:B------:R-:W-:Y:S01]  /*1200*/  ISETP.GT.U32.AND P2, PT, R4.reuse, R23, PT ;  /* 0x000000170400720c */ /* 0x040fe20003f44070 */
[----:B------:R-:W-:Y:S02]  /*1210*/  @!P5 IMAD.IADD R27, R27, 0x1, -R4 ;  /* 0x000000011b1bd824 */ /* 0x000fe400078e0a04 */
[C---:B------:R-:W-:Y:S01]  /*1220*/  IMAD R29, R4.reuse, R6, R29 ;  /* 0x00000006041d7224 */ /* 0x040fe200078e021d */
[----:B------:R-:W-:Y:S01]  /*1230*/  ISETP.GT.U32.AND P0, PT, R4, R25, PT ;  /* 0x000000190400720c */ /* 0x000fe20003f04070 */
[----:B------:R-:W-:Y:S01]  /*1240*/  IMAD.HI.U32 R6, R8, R31, RZ ;  /* 0x0000001f08067227 */ /* 0x000fe200078e00ff */
[----:B------:R-:W-:-:S03]  /*1250*/  ISETP.GT.U32.AND P5, PT, R4, R27, PT ;  /* 0x0000001b0400720c */ /* 0x000fc60003fa4070 */
[----:B------:R-:W-:Y:S01]  /*1260*/  @!P3 IMAD.IADD R9, R9, 0x1, -R4 ;  /* 0x000000010909b824 */ /* 0x000fe200078e0a04 */
[----:B------:R-:W-:Y:S01]  /*1270*/  ISETP.GE.AND P3, PT, R16, RZ, PT ;  /* 0x000000ff1000720c */ /* 0x000fe20003f66270 */
[----:B------:R-:W-:Y:S02]  /*1280*/  IMAD.MOV R6, RZ, RZ, -R6 ;  /* 0x000000ffff067224 */ /* 0x000fe400078e0a06 */
[----:B------:R-:W-:Y:S02]  /*1290*/  IMAD.MOV.U32 R21, RZ, RZ, R9 ;  /* 0x000000ffff157224 */ /* 0x000fe400078e0009 */
[----:B------:R-:W-:Y:S02]  /*12a0*/  IMAD R9, R4, R6, R31 ;  /* 0x0000000604097224 */ /* 0x000fe400078e021f */
[----:B------:R-:W-:-:S04]  /*12b0*/  IMAD.HI.U32 R6, R8, R33, RZ ;  /* 0x0000002108067227 */ /* 0x000fc800078e00ff */
[----:B------:R-:W-:Y:S01]  /*12c0*/  @!P2 IMAD.IADD R23, R23, 0x1, -R4 ;  /* 0x000000011717a824 */ /* 0x000fe200078e0a04 */
[----:B------:R-:W-:Y:S01]  /*12d0*/  ISETP.GT.U32.AND P2, PT, R4, R29, PT ;  /* 0x0000001d0400720c */ /* 0x000fe20003f44070 */
[----:B------:R-:W-:Y:S02]  /*12e0*/  IMAD.MOV R31, RZ, RZ, -R6 ;  /* 0x000000ffff1f7224 */ /* 0x000fe400078e0a06 */
[----:B------:R-:W-:Y:S01]  /*12f0*/  @!P6 IMAD.MOV R17, RZ, RZ, -R17 ;  /* 0x000000ffff11e224 */ /* 0x000fe200078e0a11 */
[----:B------:R-:W-:Y:S01]  /*1300*/  ISETP.GE.AND P6, PT, R14, RZ, PT ;  /* 0x000000ff0e00720c */ /* 0x000fe20003fc6270 */
[--C-:B------:R-:W-:Y:S01]  /*1310*/  @!P5 IMAD.IADD R27, R27, 0x1, -R4.reuse ;  /* 0x000000011b1bd824 */ /* 0x100fe200078e0a04 */
[C---:B------:R-:W-:Y:S01]  /*1320*/  ISETP.GT.U32.AND P5, PT, R4.reuse, R9, PT ;  /* 0x000000090400720c */ /* 0x040fe20003fa4070 */
[--C-:B------:R-:W-:Y:S01]  /*1330*/  @!P0 IMAD.IADD R25, R25, 0x1, -R4.reuse ;  /* 0x0000000119198824 */ /* 0x100fe200078e0a04 */
[----:B------:R-:W-:Y:S01]  /*1340*/  LOP3.LUT R14, R7, 0x38, RZ, 0xfc, !PT ;  /* 0x00000038070e7812 */ /* 0x000fe200078efcff */
[----:B------:R-:W-:Y:S01]  /*1350*/  IMAD R31, R4, R31, R33 ;  /* 0x0000001f041f7224 */ /* 0x000fe200078e0221 */
[----:B------:R-:W-:Y:S01]  /*1360*/  ISETP.GE.AND P0, PT, R20, RZ, PT ;  /* 0x000000ff1400720c */ /* 0x000fe20003f06270 */
[----:B------:R-:W-:Y:S01]  /*1370*/  @!P4 IMAD.MOV R25, RZ, RZ, -R25 ;  /* 0x000000ffff19c224 */ /* 0x000fe200078e0a19 */
[----:B------:R-:W-:Y:S01]  /*1380*/  IABS R37, R14 ;  /* 0x0000000e00257213 */ /* 0x000fe20000000000 */
[--C-:B------:R-:W-:Y:S01]  /*1390*/  @!P2 IMAD.IADD R29, R29, 0x1, -R4.reuse ;  /* 0x000000011d1da824 */ /* 0x100fe200078e0a04 */
[----:B------:R-:W-:Y:S01]  /*13a0*/  ISETP.GT.U32.AND P4, PT, R4, R31, PT ;  /* 0x0000001f0400720c */ /* 0x000fe20003f84070 */
[----:B------:R-:W-:Y:S01]  /*13b0*/  VIADD R16, R3, 0x3c ;  /* 0x0000003c03107836 */ /* 0x000fe20000000000 */
[----:B------:R-:W-:Y:S01]  /*13c0*/  LOP3.LUT R20, R7, 0x44, RZ, 0xfc, !PT ;  /* 0x0000004407147812 */ /* 0x000fe200078efcff */
[----:B------:R-:W-:Y:S01]  /*13d0*/  @!P6 IMAD.MOV R21, RZ, RZ, -R21 ;  /* 0x000000ffff15e224 */ /* 0x000fe200078e0a15 */
[----:B------:R-:W-:Y:S01]  /*13e0*/  ISETP.GE.AND P6, PT, R22, RZ, PT ;  /* 0x000000ff1600720c */ /* 0x000fe20003fc6270 */
[----:B------:R-:W-:Y:S01]  /*13f0*/  @!P5 IMAD.IADD R9, R9, 0x1, -R4 ;  /* 0x000000010909d824 */ /* 0x000fe200078e0a04 */
[----:B------:R-:W-:Y:S01]  /*1400*/  ISETP.GT.U32.AND P5, PT, R4, R29, PT ;  /* 0x0000001d0400720c */ /* 0x000fe20003fa4070 */
[----:B------:R-:W-:Y:S01]  /*1410*/  IMAD.HI.U32 R6, R8, R37, RZ ;  /* 0x0000002508067227 */ /* 0x000fe200078e00ff */
[----:B------:R-:W-:-:S02]  /*1420*/  IABS R39, R16 ;  /* 0x0000001000277213 */ /* 0x000fc40000000000 */
[----:B------:R-:W-:Y:S01]  /*1430*/  IABS R43, R20 ;  /* 0x00000014002b7213 */ /* 0x000fe20000000000 */
[----:B------:R-:W-:Y:S01]  /*1440*/  IMAD.MOV R33, RZ, RZ, -R6 ;  /* 0x000000ffff217224 */ /* 0x000fe200078e0a06 */
[----:B------:R-:W-:Y:S01]  /*1450*/  ISETP.GE.AND P2, PT, R10, RZ, PT ;  /* 0x000000ff0a00720c */ /* 0x000fe20003f46270 */
[--C-:B------:R-:W-:Y:S01]  /*1460*/  @!P4 IMAD.IADD R31, R31, 0x1, -R4.reuse ;  /* 0x000000011f1fc824 */ /* 0x100fe200078e0a04 */
[----:B------:R-:W-:Y:S01]  /*1470*/  LOP3.LUT R22, R7, 0x68, RZ, 0xfc, !PT ;  /* 0x0000006807167812 */ /* 0x000fe200078efcff */
[----:B------:R-:W-:Y:S01]  /*1480*/  @!P3 IMAD.MOV R23, RZ, RZ, -R23 ;  /* 0x000000ffff17b224 */ /* 0x000fe200078e0a17 */
[C---:B------:R-:W-:Y:S01]  /*1490*/  ISETP.GT.U32.AND P3, PT, R4.reuse, R9, PT ;  /* 0x000000090400720c */ /* 0x040fe20003f64070 */
[C---:B------:R-:W-:Y:S01]  /*14a0*/  IMAD R33, R4.reuse, R33, R37 ;  /* 0x0000002104217224 */ /* 0x040fe200078e0225 */
[----:B------:R-:W-:Y:S01]  /*14b0*/  ISETP.GT.U32.AND P4, PT, R4, R31, PT ;  /* 0x0000001f0400720c */ /* 0x000fe20003f84070 */
[----:B------:R-:W-:Y:S01]  /*14c0*/  @!P6 IMAD.MOV R27, RZ, RZ, -R27 ;  /* 0x000000ffff1be224 */ /* 0x000fe200078e0a1b */
[----:B------:R-:W-:Y:S01]  /*14d0*/  ISETP.GE.AND P6, PT, R12, RZ, PT ;  /* 0x000000ff0c00720c */ /* 0x000fe20003fc6270 */
[----:B------:R-:W-:Y:S01]  /*14e0*/  @!P5 IMAD.IADD R29, R29, 0x1, -R4 ;  /* 0x000000011d1dd824 */ /* 0x000fe200078e0a04 */
[----:B------:R-:W-:Y:S01]  /*14f0*/  ISETP.GT.U32.AND P5, PT, R4, R33, PT ;  /* 0x000000210400720c */ /* 0x000fe20003fa4070 */
[----:B------:R-:W-:Y:S01]  /*1500*/  IMAD.HI.U32 R6, R8, R39, RZ ;  /* 0x0000002708067227 */ /* 0x000fe200078e00ff */
[----:B------:R-:W-:-:S02]  /*1510*/  LOP3.LUT R12, R7, 0x48, RZ, 0xfc, !PT ;  /* 0x00000048070c7812 */ /* 0x000fc400078efcff */
[----:B------:R-:W-:Y:S01]  /*1520*/  IABS R57, R22 ;  /* 0x0000001600397213 */ /* 0x000fe20000000000 */
[----:B------:R-:W-:-:S04]  /*1530*/  IMAD.HI.U32 R10, R8, R43, RZ ;  /* 0x0000002b080a7227 */ /* 0x000fc800078e00ff */
[----:B------:R-:W-:Y:S02]  /*1540*/  IMAD.MOV R6, RZ, RZ, -R6 ;  /* 0x000000ffff067224 */ /* 0x000fe400078e0a06 */
[----:B------:R-:W-:Y:S02]  /*1550*/  IMAD.MOV R10, RZ, RZ, -R10 ;  /* 0x000000ffff0a7224 */ /* 0x000fe400078e0a0a */
[----:B------:R-:W-:Y:S02]  /*1560*/  IMAD R37, R4, R6, R39 ;  /* 0x0000000604257224 */ /* 0x000fe400078e0227 */
[--C-:B------:R-:W-:Y:S01]  /*1570*/  @!P3 IMAD.IADD R9, R9, 0x1, -R4.reuse ;  /* 0x000000010909b824 */ /* 0x100fe200078e0a04 */
[----:B------:R-:W-:Y:S01]  /*1580*/  ISETP.GE.AND P3, PT, R14, RZ, PT ;  /* 0x000000ff0e00720c */ /* 0x000fe20003f66270 */
[--C-:B------:R-:W-:Y:S01]  /*1590*/  @!P4 IMAD.IADD R31, R31, 0x1, -R4.reuse ;  /* 0x000000011f1fc824 */ /* 0x100fe200078e0a04 */
[----:B------:R-:W-:Y:S01]  /*15a0*/  ISETP.GE.AND P4, PT, R18, RZ, PT ;  /* 0x000000ff1200720c */ /* 0x000fe20003f86270 */
[C---:B------:R-:W-:Y:S01]  /*15b0*/  IMAD R39, R4.reuse, R10, R43 ;  /* 0x0000000a04277224 */ /* 0x040fe200078e022b */
[----:B------:R-:W-:Y:S01]  /*15c0*/  LOP3.LUT R18, R7, 0x58, RZ, 0xfc, !PT ;  /* 0x0000005807127812 */ /* 0x000fe200078efcff */
[----:B------:R-:W-:Y:S01]  /*15d0*/  @!P0 IMAD.MOV R29, RZ, RZ, -R29 ;  /* 0x000000ffff1d8224 */ /* 0x000fe200078e0a1d */
[----:B------:R-:W-:Y:S01]  /*15e0*/  ISETP.GT.U32.AND P0, PT, R4, R37, PT ;  /* 0x000000250400720c */ /* 0x000fe20003f04070 */
[----:B------:R-:W-:Y:S01]  /*15f0*/  IMAD.MOV.U32 R101, RZ, RZ, R9 ;  /* 0x000000ffff657224 */ /* 0x000fe200078e0009 */
[----:B------:R-:W-:Y:S01]  /*1600*/  IABS R49, R18 ;  /* 0x0000001200317213 */ /* 0x000fe20000000000 */
[----:B------:R-:W-:Y:S01]  /*1610*/  @!P5 IMAD.IADD R33, R33, 0x1, -R4 ;  /* 0x000000012121d824 */ /* 0x000fe200078e0a04 */
[----:B------:R-:W-:Y:S01]  /*1620*/  ISETP.GE.AND P5, PT, R16, RZ, PT ;  /* 0x000000ff1000720c */ /* 0x000fe20003fa6270 */
[----:B------:R-:W-:Y:S01]  /*1630*/  @!P6 IMAD.MOV R31, RZ, RZ, -R31 ;  /* 0x000000ffff1fe224 */ /* 0x000fe200078e0a1f */
[C---:B------:R-:W-:Y:S01]  /*1640*/  ISETP.GT.U32.AND P6, PT, R4.reuse, R39, PT ;  /* 0x000000270400720c */ /* 0x040fe20003fc4070 */
[----:B------:R-:W-:Y:S01]  /*1650*/  @!P2 IMAD.MOV R101, RZ, RZ, -R101 ;  /* 0x000000ffff65a224 */ /* 0x000fe200078e0a65 */
[----:B------:R-:W-:Y:S01]  /*1660*/  ISETP.GT.U32.AND P2, PT, R4, R33, PT ;  /* 0x000000210400720c */ /* 0x000fe20003f44070 */
[----:B------:R-:W-:Y:S01]  /*1670*/  IMAD.HI.U32 R6, R8, R41, RZ ;  /* 0x0000002908067227 */ /* 0x000fe200078e00ff */
[----:B------:R-:W-:-:S03]  /*1680*/  LOP3.LUT R16, R7, 0x50, RZ, 0xfc, !PT ;  /* 0x0000005007107812 */ /* 0x000fc600078efcff */
[----:B------:R-:W-:Y:S01]  /*1690*/  IMAD.MOV R6, RZ, RZ, -R6 ;  /* 0x000000ffff067224 */ /* 0x000fe200078e0a06 */
[----:B------:R-:W-:Y:S01]  /*16a0*/  IABS R45, R16 ;  /* 0x00000010002d7213 */ /* 0x000fe20000000000 */
[--C-:B------:R-:W-:Y:S02]  /*16b0*/  @!P0 IMAD.IADD R37, R37, 0x1, -R4.reuse ;  /* 0x0000000125258824 */ /* 0x100fe400078e0a04 */
[C---:B------:R-:W-:Y:S01]  /*16c0*/  IMAD R9, R4.reuse, R6, R41 ;  /* 0x0000000604097224 */ /* 0x040fe200078e0229 */
[----:B------:R-:W-:Y:S01]  /*16d0*/  IABS R41, R12 ;  /* 0x0000000c00297213 */ /* 0x000fe20000000000 */
[--C-:B------:R-:W-:Y:S01]  /*16e0*/  @!P6 IMAD.IADD R39, R39, 0x1, -R4.reuse ;  /* 0x000000012727e824 */ /* 0x100fe200078e0a04 */
[C---:B------:R-:W-:Y:S01]  /*16f0*/  ISETP.GT.U32.AND P0, PT, R4.reuse, R37, PT ;  /* 0x000000250400720c */ /* 0x040fe20003f04070 */
[----:B------:R-:W-:Y:S01]  /*1700*/  @!P2 IMAD.IADD R33, R33, 0x1, -R4 ;  /* 0x000000012121a824 */ /* 0x000fe200078e0a04 */
[----:B------:R-:W-:Y:S01]  /*1710*/  ISETP.GT.U32.AND P2, PT, R4, R9, PT ;  /* 0x000000090400720c */ /* 0x000fe20003f44070 */
[----:B------:R-:W-:Y:S01]  /*1720*/  IMAD.HI.U32 R10, R8, R45, RZ ;  /* 0x0000002d080a7227 */ /* 0x000fe200078e00ff */
[----:B------:R-:W-:-:S03]  /*1730*/  ISETP.GT.U32.AND P6, PT, R4, R39, PT ;  /* 0x000000270400720c */ /* 0x000fc60003fc4070 */
[----:B------:R-:W-:Y:S02]  /*1740*/  VIADD R14, R3, 0x4c ;  /* 0x0000004c030e7836 */ /* 0x000fe40000000000 */
[----:B------:R-:W-:-:S03]  /*1750*/  IMAD.HI.U32 R6, R8, R41, RZ ;  /* 0x0000002908067227 */ /* 0x000fc600078e00ff */
[----:B------:R-:W-:Y:S01]  /*1760*/  IABS R43, R14 ;  /* 0x0000000e002b7213 */ /* 0x000fe20000000000 */
[----:B------:R-:W-:Y:S02]  /*1770*/  IMAD.MOV R10, RZ, RZ, -R10 ;  /* 0x000000ffff0a7224 */ /* 0x000fe400078e0a0a */
[----:B------:R-:W-:Y:S02]  /*1780*/  IMAD.MOV R6, RZ, RZ, -R6 ;  /* 0x000000ffff067224 */ /* 0x000fe400078e0a06 */
[----:B------:R-:W-:Y:S02]  /*1790*/  IMAD R45, R4, R10, R45 ;  /* 0x0000000a042d7224 */ /* 0x000fe400078e022d */
[--C-:B------:R-:W-:Y:S01]  /*17a0*/  @!P0 IMAD.IADD R37, R37, 0x1, -R4.reuse ;  /* 0x0000000125258824 */ /* 0x100fe200078e0a04 */
[----:B------:R-:W-:Y:S01]  /*17b0*/  ISETP.GE.AND P0, PT, R12, RZ, PT ;  /* 0x000000ff0c00720c */ /* 0x000fe20003f06270 */
[----:B------:R-:W-:Y:S01]  /*17c0*/  @!P2 IMAD.IADD R9, R9, 0x1, -R4 ;  /* 0x000000010909a824 */ /* 0x000fe200078e0a04 */
[----:B------:R-:W-:Y:S01]  /*17d0*/  LOP3.LUT R12, R7, 0x54, RZ, 0xfc, !PT ;  /* 0x00000054070c7812 */ /* 0x000fe200078efcff */
[----:B------:R-:W-:-:S02]  /*17e0*/  IMAD R41, R4, R6, R41 ;  /* 0x0000000604297224 */ /* 0x000fc400078e0229 */
[----:B------:R-:W-:Y:S01]  /*17f0*/  @!P6 IMAD.IADD R39, R39, 0x1, -R4 ;  /* 0x000000012727e824 */ /* 0x000fe200078e0a04 */
[----:B------:R-:W-:Y:S01]  /*1800*/  ISETP.GT.U32.AND P6, PT, R4, R45, PT ;  /* 0x0000002d0400720c */ /* 0x000fe20003fc4070 */
[----:B------:R-:W-:Y:S01]  /*1810*/  IMAD.HI.U32 R6, R8, R43, RZ ;  /* 0x0000002b08067227 */ /* 0x000fe200078e00ff */
[----:B------:R-:W-:Y:S02]  /*1820*/  ISETP.GT.U32.AND P2, PT, R4, R9, PT ;  /* 0x000000090400720c */ /* 0x000fe40003f44070 */
[----:B------:R-:W-:Y:S01]  /*1830*/  IABS R47, R12 ;  /* 0x0000000c002f7213 */ /* 0x000fe20000000000 */
[----:B------:R-:W-:Y:S02]  /*1840*/  IMAD.MOV R6, RZ, RZ, -R6 ;  /* 0x000000ffff067224 */ /* 0x000fe400078e0a06 */
[----:B------:R-:W-:Y:S01]  /*1850*/  @!P3 IMAD.MOV R33, RZ, RZ, -R33 ;  /* 0x000000ffff21b224 */ /* 0x000fe200078e0a21 */
[----:B------:R-:W-:Y:S01]  /*1860*/  ISETP.GE.AND P3, PT, R20, RZ, PT ;  /* 0x000000ff1400720c */ /* 0x000fe20003f66270 */
[----:B------:R-:W-:-:S02]  /*1870*/  IMAD R43, R4, R6, R43 ;  /* 0x00000006042b7224 */ /* 0x000fc400078e022b */
[----:B------:R-:W-:-:S04]  /*1880*/  IMAD.HI.U32 R6, R8, R47, RZ ;  /* 0x0000002f08067227 */ /* 0x000fc800078e00ff */
[----:B------:R-:W-:Y:S01]  /*1890*/  @!P5 IMAD.MOV R37, RZ, RZ, -R37 ;  /* 0x000000ffff25d224 */ /* 0x000fe200078e0a25 */
[C---:B------:R-:W-:Y:S01]  /*18a0*/  ISETP.GT.U32.AND P5, PT, R4.reuse, R41, PT ;  /* 0x000000290400720c */ /* 0x040fe20003fa4070 */
[----:B------:R-:W-:Y:S02]  /*18b0*/  VIADD R20, R3, 0x5c ;  /* 0x0000005c03147836 */ /* 0x000fe40000000000 */
[----:B------:R-:W-:Y:S02]  /*18c0*/  IMAD.MOV R10, RZ, RZ, -R6 ;  /* 0x000000ffff0a7224 */ /* 0x000fe400078e0a06 */
[--C-:B------:R-:W-:Y:S01]  /*18d0*/  @!P6 IMAD.IADD R45, R45, 0x1, -R4.reuse ;  /* 0x000000012d2de824 */ /* 0x100fe200078e0a04 */
[----:B------:R-:W-:Y:S01]  /*18e0*/  IABS R51, R20 ;  /* 0x0000001400337213 */ /* 0x000fe20000000000 */
[----:B------:R-:W-:Y:S01]  /*18f0*/  @!P2 IMAD.IADD R9, R9, 0x1, -R4 ;  /* 0x000000010909a824 */ /* 0x000fe200078e0a04 */
[C---:B------:R-:W-:Y:S01]  /*1900*/  ISETP.GT.U32.AND P2, PT, R4.reuse, R43, PT ;  /* 0x0000002b0400720c */ /* 0x040fe20003f44070 */
[C---:B------:R-:W-:Y:S01]  /*1910*/  IMAD R47, R4.reuse, R10, R47 ;  /* 0x0000000a042f7224 */ /* 0x040fe200078e022f */
[----:B------:R-:W-:Y:S01]  /*1920*/  ISETP.GT.U32.AND P6, PT, R4, R45, PT ;  /* 0x0000002d0400720c */ /* 0x000fe20003fc4070 */
[----:B------:R-:W-:-:S04]  /*1930*/  IMAD.HI.U32 R6, R8, R49, RZ ;  /* 0x0000003108067227 */ /* 0x000fc800078e00ff */
[----:B------:R-:W-:Y:S01]  /*1940*/  @!P3 IMAD.MOV R39, RZ, RZ, -R39 ;  /* 0x000000ffff27b224 */ /* 0x000fe200078e0a27 */
[----:B------:R-:W-:Y:S01]  /*1950*/  ISETP.GT.U32.AND P3, PT, R4, R47, PT ;  /* 0x0000002f0400720c */ /* 0x000fe20003f64070 */
[----:B------:R-:W-:Y:S02]  /*1960*/  IMAD.MOV.U32 R103, RZ, RZ, R9 ;  /* 0x000000ffff677224 */ /* 0x000fe400078e0009 */
[----:B------:R-:W-:-:S04]  /*1970*/  IMAD.HI.U32 R9, R8, R51, RZ ;  /* 0x0000003308097227 */ /* 0x000fc800078e00ff */
[----:B------:R-:W-:Y:S02]  /*1980*/  IMAD.MOV R6, RZ, RZ, -R6 ;  /* 0x000000ffff067224 */ /* 0x000fe400078e0a06 */
[--C-:B------:R-:W-:Y:S01]  /*1990*/  @!P5 IMAD.IADD R41, R41, 0x1, -R4.reuse ;  /* 0x000000012929d824 */ /* 0x100fe200078e0a04 */
[----:B------:R-:W-:Y:S01]  /*19a0*/  ISETP.GE.AND P5, PT, R14, RZ, PT ;  /* 0x000000ff0e00720c */ /* 0x000fe20003fa6270 */
[----:B------:R-:W-:Y:S01]  /*19b0*/  IMAD.MOV R9, RZ, RZ, -R9 ;  /* 0x000000ffff097224 */ /* 0x000fe200078e0a09 */
[----:B------:R-:W-:Y:S01]  /*19c0*/  LOP3.LUT R14, R7, 0x60, RZ, 0xfc, !PT ;  /* 0x00000060070e7812 */ /* 0x000fe200078efcff */
[C---:B------:R-:W-:Y:S02]  /*19d0*/  IMAD R49, R4.reuse, R6, R49 ;  /* 0x0000000604317224 */ /* 0x040fe400078e0231 */
[--C-:B------:R-:W-:Y:S01]  /*19e0*/  @!P2 IMAD.IADD R43, R43, 0x1, -R4.reuse ;  /* 0x000000012b2ba824 */ /* 0x100fe200078e0a04 */
[C---:B------:R-:W-:Y:S01]  /*19f0*/  ISETP.GT.U32.AND P2, PT, R4.reuse, R41, PT ;  /* 0x000000290400720c */ /* 0x040fe20003f44070 */
[C---:B------:R-:W-:Y:S01]  /*1a00*/  IMAD R51, R4.reuse, R9, R51 ;  /* 0x0000000904337224 */ /* 0x040fe200078e0233 */
[----:B------:R-:W-:Y:S01]  /*1a10*/  IABS R53, R14 ;  /* 0x0000000e00357213 */ /* 0x000fe20000000000 */
[--C-:B------:R-:W-:Y:S01]  /*1a20*/  @!P6 IMAD.IADD R45, R45, 0x1, -R4.reuse ;  /* 0x000000012d2de824 */ /* 0x100fe200078e0a04 */
[C---:B------:R-:W-:Y:S01]  /*1a30*/  ISETP.GT.U32.AND P6, PT, R4.reuse, R49, PT ;  /* 0x000000310400720c */ /* 0x040fe20003fc4070 */
[----:B------:R-:W-:Y:S01]  /*1a40*/  @!P3 IMAD.IADD R47, R47, 0x1, -R4 ;  /* 0x000000012f2fb824 */ /* 0x000fe200078e0a04 */
[----:B------:R-:W-:Y:S01]  /*1a50*/  ISETP.GT.U32.AND P3, PT, R4, R51, PT ;  /* 0x000000330400720c */ /* 0x000fe20003f64070 */
[----:B------:R-:W-:-:S04]  /*1a60*/  IMAD.HI.U32 R6, R8, R53, RZ ;  /* 0x0000003508067227 */ /* 0x000fc800078e00ff */
[----:B------:R-:W-:Y:S01]  /*1a70*/  @!P4 IMAD.MOV R103, RZ, RZ, -R103 ;  /* 0x000000ffff67c224 */ /* 0x000fe200078e0a67 */
[----:B------:R-:W-:Y:S01]  /*1a80*/  ISETP.GT.U32.AND P4, PT, R4, R43, PT ;  /* 0x0000002b0400720c */ /* 0x000fe20003f84070 */
[----:B------:R-:W-:Y:S01]  /*1a90*/  @!P2 IMAD.IADD R41, R41, 0x1, -R4 ;  /* 0x000000012929a824 */ /* 0x000fe200078e0a04 */
[----:B------:R-:W-:Y:S01]  /*1aa0*/  ISETP.GE.AND P2, PT, R16, RZ, PT ;  /* 0x000000ff1000720c */ /* 0x000fe20003f46270 */
[----:B------:R-:W-:Y:S01]  /*1ab0*/  IMAD.MOV R6, RZ, RZ, -R6 ;  /* 0x000000ffff067224 */ /* 0x000fe200078e0a06 */
[----:B------:R-:W-:Y:S01]  /*1ac0*/  LOP3.LUT R16, R7, 0x64, RZ, 0xfc, !PT ;  /* 0x0000006407107812 */ /* 0x000fe200078efcff */
[--C-:B------:R-:W-:Y:S01]  /*1ad0*/  @!P6 IMAD.IADD R49, R49, 0x1, -R4.reuse ;  /* 0x000000013131e824 */ /* 0x100fe200078e0a04 */
[C---:B------:R-:W-:Y:S01]  /*1ae0*/  ISETP.GT.U32.AND P6, PT, R4.reuse, R47, PT ;  /* 0x0000002f0400720c */ /* 0x040fe20003fc4070 */
[----:B------:R-:W-:Y:S01]  /*1af0*/  @!P3 IMAD.IADD R51, R51, 0x1, -R4 ;  /* 0x000000013333b824 */ /* 0x000fe200078e0a04 */
[----:B------:R-:W-:Y:S01]  /*1b00*/  IABS R55, R16 ;  /* 0x0000001000377213 */ /* 0x000fe20000000000 */
[----:B------:R-:W-:Y:S01]  /*1b10*/  @!P0 IMAD.MOV R41, RZ, RZ, -R41 ;  /* 0x000000ffff298224 */ /* 0x000fe200078e0a29 */
[C---:B------:R-:W-:Y:S01]  /*1b20*/  ISETP.GT.U32.AND P3, PT, R4.reuse, R49, PT ;  /* 0x000000310400720c */ /* 0x040fe20003f64070 */
[C---:B------:R-:W-:Y:S01]  /*1b30*/  IMAD R53, R4.reuse, R6, R53 ;  /* 0x0000000604357224 */ /* 0x040fe200078e0235 */
[----:B------:R-:W-:Y:S01]  /*1b40*/  ISETP.GT.U32.AND P0, PT, R4, R51, PT ;  /* 0x000000330400720c */ /* 0x000fe20003f04070 */
[----:B------:R-:W-:-:S04]  /*1b50*/  IMAD.HI.U32 R9, R8, R55, RZ ;  /* 0x0000003708097227 */ /* 0x000fc800078e00ff */
[----:B------:R-:W-:Y:S02]  /*1b60*/  IMAD.MOV R9, RZ, RZ, -R9 ;  /* 0x000000ffff097224 */ /* 0x000fe400078e0a09 */
[----:B------:R-:W-:-:S04]  /*1b70*/  IMAD.HI.U32 R10, R8, R57, RZ ;  /* 0x00000039080a7227 */ /* 0x000fc800078e00ff */
[--C-:B------:R-:W-:Y:S01]  /*1b80*/  @!P3 IMAD.IADD R49, R49, 0x1, -R4.reuse ;  /* 0x000000013131b824 */ /* 0x100fe200078e0a04 */
[C---:B------:R-:W-:Y:S01]  /*1b90*/  ISETP.GT.U32.AND P3, PT, R4.reuse, R53, PT ;  /* 0x000000350400720c */ /* 0x040fe20003f64070 */
[----:B------:R-:W-:Y:S01]  /*1ba0*/  IMAD R55, R4, R9, R55 ;  /* 0x0000000904377224 */ /* 0x000fe200078e0237 */
[----:B------:R-:W-:Y:S01]  /*1bb0*/  IABS R9, R7 ;  /* 0x0000000700097213 */ /* 0x000fe20000000000 */
[--C-:B------:R-:W-:Y:S01]  /*1bc0*/  @!P4 IMAD.IADD R43, R43, 0x1, -R4.reuse ;  /* 0x000000012b2bc824 */ /* 0x100fe200078e0a04 */
[----:B------:R-:W-:Y:S01]  /*1bd0*/  ISETP.GE.AND P4, PT, R12, RZ, PT ;  /* 0x000000ff0c00720c */ /* 0x000fe20003f86270 */
[----:B------:R-:W-:Y:S01]  /*1be0*/  @!P0 IMAD.IADD R51, R51, 0x1, -R4 ;  /* 0x0000000133338824 */ /* 0x000fe200078e0a04 */
[----:B------:R-:W-:Y:S01]  /*1bf0*/  ISETP.GT.U32.AND P0, PT, R4, R55, PT ;  /* 0x000000370400720c */ /* 0x000fe20003f04070 */
[----:B------:R-:W-:-:S04]  /*1c00*/  IMAD.HI.U32 R12, R8, R61, RZ ;  /* 0x0000003d080c7227 */ /* 0x000fc800078e00ff */
[----:B------:R-:W-:Y:S02]  /*1c10*/  IMAD.MOV R10, RZ, RZ, -R10 ;  /* 0x000000ffff0a7224 */ /* 0x000fe400078e0a0a */
[----:B------:R-:W-:Y:S02]  /*1c20*/  IMAD.MOV R12, RZ, RZ, -R12 ;  /* 0x000000ffff0c7224 */ /* 0x000fe400078e0a0c */
[----:B------:R-:W-:Y:S02]  /*1c30*/  IMAD R57, R4, R10, R57 ;  /* 0x0000000a04397224 */ /* 0x000fe400078e0239 */
[--C-:B------:R-:W-:Y:S01]  /*1c40*/  @!P6 IMAD.IADD R47, R47, 0x1, -R4.reuse ;  /* 0x000000012f2fe824 */ /* 0x100fe200078e0a04 */
[----:B------:R-:W-:Y:S01]  /*1c50*/  ISETP.GE.AND P6, PT, R18, RZ, PT ;  /* 0x000000ff1200720c */ /* 0x000fe20003fc6270 */
[C---:B------:R-:W-:Y:S02]  /*1c60*/  IMAD R61, R4.reuse, R12, R61 ;  /* 0x0000000c043d7224 */ /* 0x040fe400078e023d */
[----:B------:R-:W-:Y:S01]  /*1c70*/  @!P3 IMAD.IADD R53, R53, 0x1, -R4 ;  /* 0x000000013535b824 */ /* 0x000fe200078e0a04 */
[----:B------:R-:W-:Y:S01]  /*1c80*/  ISETP.GT.U32.AND P3, PT, R4, R57, PT ;  /* 0x000000390400720c */ /* 0x000fe20003f64070 */
[----:B------:R-:W-:-:S02]  /*1c90*/  VIADD R18, R3, 0x6c ;  /* 0x0000006c03127836 */ /* 0x000fc40000000000 */
[----:B------:R-:W-:Y:S02]  /*1ca0*/  VIADD R12, R3, 0x7c ;  /* 0x0000007c030c7836 */ /* 0x000fe40000000000 */
[----:B------:R-:W-:Y:S01]  /*1cb0*/  IMAD.HI.U32 R3, R8, R9, RZ ;  /* 0x0000000908037227 */ /* 0x000fe200078e00ff */
[----:B------:R-:W-:Y:S02]  /*1cc0*/  IABS R59, R18 ;  /* 0x00000012003b7213 */ /* 0x000fe40000000000 */
[----:B------:R-:W-:Y:S01]  /*1cd0*/  IABS R67, R12 ;  /* 0x0000000c00437213 */ /* 0x000fe20000000000 */
[--C-:B------:R-:W-:Y:S01]  /*1ce0*/  @!P0 IMAD.IADD R55, R55, 0x1, -R4.reuse ;  /* 0x0000000137378824 */ /* 0x100fe200078e0a04 */
[----:B------:R-:W-:Y:S01]  /*1cf0*/  ISETP.GT.U32.AND P0, PT, R4, R61, PT ;  /* 0x0000003d0400720c */ /* 0x000fe20003f04070 */
[----:B------:R-:W-:Y:S02]  /*1d00*/  IMAD.MOV R3, RZ, RZ, -R3 ;  /* 0x000000ffff037224 */ /* 0x000fe400078e0a03 */
[----:B------:R-:W-:-:S02]  /*1d10*/  @!P3 IMAD.IADD R57, R57, 0x1, -R4 ;  /* 0x000000013939b824 */ /* 0x000fc400078e0a04 */
[----:B------:R-:W-:Y:S02]  /*1d20*/  IMAD R9, R4, R3, R9 ;  /* 0x0000000304097224 */ /* 0x000fe400078e0209 */
[----:B------:R-:W-:-:S03]  /*1d30*/  IMAD.HI.U32 R3, R8, R63, RZ ;  /* 0x0000003f08037227 */ /* 0x000fc600078e00ff */
[----:B------:R-:W-:Y:S01]  /*1d40*/  ISETP.GT.U32.AND P3, PT, R4, R9, PT ;  /* 0x000000090400720c */ /* 0x000fe20003f64070 */
[----:B------:R-:W-:Y:S02]  /*1d50*/  IMAD.MOV R10, RZ, RZ, -R3 ;  /* 0x000000ffff0a7224 */ /* 0x000fe400078e0a03 */
[----:B------:R-:W-:Y:S01]  /*1d60*/  @!P0 IMAD.IADD R61, R61, 0x1, -R4 ;  /* 0x000000013d3d8824 */ /* 0x000fe200078e0a04 */
[----:B------:R-:W-:Y:S01]  /*1d70*/  ISETP.GE.AND P0, PT, R20, RZ, PT ;  /* 0x000000ff1400720c */ /* 0x000fe20003f06270 */
[----:B------:R-:W-:Y:S01]  /*1d80*/  @!P2 IMAD.MOV R45, RZ, RZ, -R45 ;  /* 0x000000ffff2da224 */ /* 0x000fe200078e0a2d */
[----:B------:R-:W-:Y:S01]  /*1d90*/  ISETP.GT.U32.AND P2, PT, R4, R55, PT ;  /* 0x000000370400720c */ /* 0x000fe20003f44070 */
[----:B------:R-:W-:-:S04]  /*1da0*/  IMAD.HI.U32 R6, R8, R65, RZ ;  /* 0x0000004108067227 */ /* 0x000fc800078e00ff */
[----:B------:R-:W-:-:S04]  /*1db0*/  IMAD.HI.U32 R3, R8, R59, RZ ;  /* 0x0000003b08037227 */ /* 0x000fc800078e00ff */
[----:B------:R-:W-:-:S04]  /*1dc0*/  IMAD.HI.U32 R8, R8, R67, RZ ;  /* 0x0000004308087227 */ /* 0x000fc800078e00ff */
[C---:B------:R-:W-:Y:S02]  /*1dd0*/  IMAD R63, R4.reuse, R10, R63 ;  /* 0x0000000a043f7224 */ /* 0x040fe400078e023f */
[----:B------:R-:W-:Y:S01]  /*1de0*/  @!P3 IMAD.IADD R9, R9, 0x1, -R4 ;  /* 0x000000010909b824 */ /* 0x000fe200078e0a04 */
[C---:B------:R-:W-:Y:S01]  /*1df0*/  ISETP.GT.U32.AND P3, PT, R4.reuse, R53, PT ;  /* 0x000000350400720c */ /* 0x040fe20003f64070 */
[----:B------:R-:W-:Y:S02]  /*1e00*/  IMAD.MOV R8, RZ, RZ, -R8 ;  /* 0x000000ffff087224 */ /* 0x000fe400078e0a08 */
[----:B------:R-:W-:Y:S01]  /*1e10*/  @!P4 IMAD.MOV R47, RZ, RZ, -R47 ;  /* 0x000000ffff2fc224 */ /* 0x000fe200078e0a2f */
[C---:B------:R-:W-:Y:S01]  /*1e20*/  ISETP.GT.U32.AND P4, PT, R4.reuse, R57, PT ;  /* 0x000000390400720c */ /* 0x040fe20003f84070 */
[----:B------:R-:W-:Y:S01]  /*1e30*/  @!P6 IMAD.MOV R49, RZ, RZ, -R49 ;  /* 0x000000ffff31e224 */ /* 0x000fe200078e0a31 */
[----:B------:R-:W-:Y:S01]  /*1e40*/  ISETP.GT.U32.AND P6, PT, R4, R63, PT ;  /* 0x0000003f0400720c */ /* 0x000fe20003fc4070 */
[----:B------:R-:W-:-:S02]  /*1e50*/  IMAD.MOV R3, RZ, RZ, -R3 ;  /* 0x000000ffff037224 */ /* 0x000fc400078e0a03 */
[----:B------:R-:W-:Y:S01]  /*1e60*/  @!P5 IMAD.MOV R43, RZ, RZ, -R43 ;  /* 0x000000ffff2bd224 */ /* 0x000fe200078e0a2b */
[C---:B------:R-:W-:Y:S01]  /*1e70*/  ISETP.GT.U32.AND P5, PT, R4.reuse, R61, PT ;  /* 0x0000003d0400720c */ /* 0x040fe20003fa4070 */
[----:B------:R-:W-:Y:S01]  /*1e80*/  @!P0 IMAD.MOV R51, RZ, RZ, -R51 ;  /* 0x000000ffff338224 */ /* 0x000fe200078e0a33 */
[C---:B------:R-:W-:Y:S01]  /*1e90*/  ISETP.GT.U32.AND P0, PT, R4.reuse, R9, PT ;  /* 0x000000090400720c */ /* 0x040fe20003f04070 */
[C---:B------:R-:W-:Y:S02]  /*1ea0*/  IMAD R67, R4.reuse, R8, R67 ;  /* 0x0000000804437224 */ /* 0x040fe400078e0243 */
[----:B------:R-:W-:Y:S02]  /*1eb0*/  IMAD.MOV R6, RZ, RZ, -R6 ;  /* 0x000000ffff067224 */ /* 0x000fe400078e0a06 */
[C---:B------:R-:W-:Y:S01]  /*1ec0*/  IMAD R59, R4.reuse, R3, R59 ;  /* 0x00000003043b7224 */ /* 0x040fe200078e023b */
[----:B------:R-:W-:Y:S01]  /*1ed0*/  SHF.R.U32.HI R3, RZ, 0x7, R69 ;  /* 0x00000007ff037819 */ /* 0x000fe20000011645 */
[--C-:B------:R-:W-:Y:S01]  /*1ee0*/  @!P2 IMAD.IADD R55, R55, 0x1, -R4.reuse ;  /* 0x000000013737a824 */ /* 0x100fe200078e0a04 */
[C---:B------:R-:W-:Y:S01]  /*1ef0*/  ISETP.GT.U32.AND P2, PT, R4.reuse, R67, PT ;  /* 0x000000430400720c */ /* 0x040fe20003f44070 */
[----:B------:R-:W-:Y:S01]  /*1f00*/  IMAD R65, R4, R6, R65 ;  /* 0x0000000604417224 */ /* 0x000fe200078e0241 */
[----:B------:R-:W-:Y:S01]  /*1f10*/  SGXT.U32 R3, R3, 0x1 ;  /* 0x000000010303781a */ /* 0x000fe20000000000 */
[----:B------:R-:W-:-:S02]  /*1f20*/  @!P3 IMAD.IADD R53, R53, 0x1, -R4 ;  /* 0x000000013535b824 */ /* 0x000fc400078e0a04 */
[--C-:B------:R-:W-:Y:S01]  /*1f30*/  @!P4 IMAD.IADD R57, R57, 0x1, -R4.reuse ;  /* 0x000000013939c824 */ /* 0x100fe200078e0a04 */
[C---:B------:R-:W-:Y:S01]  /*1f40*/  ISETP.GT.U32.AND P3, PT, R4.reuse, R65, PT ;  /* 0x000000410400720c */ /* 0x040fe20003f64070 */
[--C-:B------:R-:W-:Y:S01]  /*1f50*/  @!P6 IMAD.IADD R63, R63, 0x1, -R4.reuse ;  /* 0x000000013f3fe824 */ /* 0x100fe200078e0a04 */
[----:B------:R-:W-:Y:S01]  /*1f60*/  ISETP.GT.U32.AND P4, PT, R4, R59, PT ;  /* 0x0000003b0400720c */ /* 0x000fe20003f84070 */
[----:B------:R-:W-:Y:S01]  /*1f70*/  IMAD R71, R3, R126, RZ ;  /* 0x0000007e03477224 */ /* 0x000fe200078e02ff */
[----:B------:R-:W-:Y:S01]  /*1f80*/  ISETP.GE.AND P6, PT, R16, RZ, PT ;  /* 0x000000ff1000720c */ /* 0x000fe20003fc6270 */
[--C-:B------:R-:W-:Y:S01]  /*1f90*/  @!P5 IMAD.IADD R61, R61, 0x1, -R4.reuse ;  /* 0x000000013d3dd824 */ /* 0x100fe200078e0a04 */
[----:B------:R-:W-:Y:S01]  /*1fa0*/  ISETP.GE.AND P5, PT, R14, RZ, PT ;  /* 0x000000ff0e00720c */ /* 0x000fe20003fa6270 */
[--C-:B------:R-:W-:Y:S01]  /*1fb0*/  @!P0 IMAD.IADD R9, R9, 0x1, -R4.reuse ;  /* 0x0000000109098824 */ /* 0x100fe200078e0a04 */
[----:B------:R-:W-:Y:S01]  /*1fc0*/  ISETP.GE.AND P0, PT, R22, RZ, PT ;  /* 0x000000ff1600720c */ /* 0x000fe20003f06270 */
[----:B------:R-:W-:Y:S01]  /*1fd0*/  IMAD R73, R126, 0x2, R71 ;  /* 0x000000027e497824 */ /* 0x000fe200078e0247 */
[----:B------:R-:W-:Y:S01]  /*1fe0*/  LOP3.LUT R6, R3, 0x10, RZ, 0xfc, !PT ;  /* 0x0000001003067812 */ /* 0x000fe200078efcff */
[----:B------:R-:W-:Y:S01]  /*1ff0*/  @!P2 IMAD.IADD R67, R67, 0x1, -R4 ;  /* 0x000000014343a824 */ /* 0x000fe200078e0a04 */
[----:B------:R-:W-:Y:S01]  /*2000*/  ISETP.GT.U32.AND P2, PT, R4, R63, PT ;  /* 0x0000003f0400720c */ /* 0x000fe20003f44070 */
[----:B------:R-:W-:-:S02]  /*2010*/  IMAD R75, R126, 0x2, R73 ;  /* 0x000000027e4b7824 */ /* 0x000fc400078e0249 */
[--C-:B------:R-:W-:Y:S01]  /*2020*/  @!P3 IMAD.IADD R65, R65, 0x1, -R4.reuse ;  /* 0x000000014141b824 */ /* 0x100fe200078e0a04 */
[----:B------:R-:W-:Y:S01]  /*2030*/  ISETP.GE.AND P3, PT, R7, RZ, PT ;  /* 0x000000ff0700720c */ /* 0x000fe20003f66270 */
[----:B------:R-:W-:Y:S02]  /*2040*/  @!P4 IMAD.IADD R59, R59, 0x1, -R4 ;  /* 0x000000013b3bc824 */ /* 0x000fe400078e0a04 */
[----:B------:R-:W-:Y:S01]  /*2050*/  @!P6 IMAD.MOV R55, RZ, RZ, -R55 ;  /* 0x000000ffff37e224 */ /* 0x000fe200078e0a37 */
[----:B------:R-:W-:Y:S01]  /*2060*/  ISETP.GE.AND P6, PT, R24, RZ, PT ;  /* 0x000000ff1800720c */ /* 0x000fe20003fc6270 */
[----:B------:R-:W-:Y:S01]  /*2070*/  IMAD R77, R126, 0x2, R75 ;  /* 0x000000027e4d7824 */ /* 0x000fe200078e024b */
[C---:B------:R-:W-:Y:S01]  /*2080*/  ISETP.GT.U32.AND P4, PT, R4.reuse, R65, PT ;  /* 0x000000410400720c */ /* 0x040fe20003f84070 */
[----:B------:R-:W-:Y:S01]  /*2090*/  @!P5 IMAD.MOV R53, RZ, RZ, -R53 ;  /* 0x000000ffff35d224 */ /* 0x000fe200078e0a35 */
[C---:B------:R-:W-:Y:S01]  /*20a0*/  ISETP.GT.U32.AND P5, PT, R4.reuse, R67, PT ;  /* 0x000000430400720c */ /* 0x040fe20003fa4070 */
[----:B------:R-:W-:Y:S01]  /*20b0*/  @!P0 IMAD.MOV R57, RZ, RZ, -R57 ;  /* 0x000000ffff398224 */ /* 0x000fe200078e0a39 */
[----:B------:R-:W-:Y:S01]  /*20c0*/  ISETP.GT.U32.AND P0, PT, R4, R59, PT ;  /* 0x0000003b0400720c */ /* 0x000fe20003f04070 */
[----:B------:R-:W-:-:S02]  /*20d0*/  IMAD R79, R126, 0x2, R77 ;  /* 0x000000027e4f7824 */ /* 0x000fc400078e024d */
[--C-:B------:R-:W-:Y:S01]  /*20e0*/  @!P2 IMAD.IADD R63, R63, 0x1, -R4.reuse ;  /* 0x000000013f3fa824 */ /* 0x100fe200078e0a04 */
[----:B------:R-:W-:Y:S01]  /*20f0*/  ISETP.GE.AND P2, PT, R26, RZ, PT ;  /* 0x000000ff1a00720c */ /* 0x000fe20003f46270 */
[C---:B------:R-:W-:Y:S02]  /*2100*/  IMAD R81, R126.reuse, 0x2, R79 ;  /* 0x000000027e517824 */ /* 0x040fe400078e024f */
[----:B------:R-:W-:Y:S01]  /*2110*/  @!P6 IMAD.MOV R61, RZ, RZ, -R61 ;  /* 0x000000ffff3de224 */ /* 0x000fe200078e0a3d */
[----:B------:R-:W-:Y:S01]  /*2120*/  ISETP.NE.AND P6, PT, R35, RZ, PT ;  /* 0x000000ff2300720c */ /* 0x000fe20003fc5270 */
[----:B------:R-:W-:Y:S02]  /*2130*/  IMAD R83, R126, 0x2, R81 ;  /* 0x000000027e537824 */ /* 0x000fe400078e0251 */
[----:B------:R-:W-:Y:S01]  /*2140*/  @!P3 IMAD.MOV R9, RZ, RZ, -R9 ;  /* 0x000000ffff09b224 */ /* 0x000fe200078e0a09 */
[----:B------:R-:W-:Y:S01]  /*2150*/  ISETP.GE.AND P3, PT, R28, RZ, PT ;  /* 0x000000ff1c00720c */ /* 0x000fe20003f66270 */
[--C-:B------:R-:W-:Y:S01]  /*2160*/  @!P4 IMAD.IADD R65, R65, 0x1, -R4.reuse ;  /* 0x000000014141c824 */ /* 0x100fe200078e0a04 */
[----:B------:R-:W-:Y:S01]  /*2170*/  ISETP.GE.AND P4, PT, R18, RZ, PT ;  /* 0x000000ff1200720c */ /* 0x000fe20003f86270 */
[----:B------:R-:W-:Y:S01]  /*2180*/  IMAD R85, R126, 0x2, R83 ;  /* 0x000000027e557824 */ /* 0x000fe200078e0253 */
[----:B------:R-:W-:Y:S01]  /*2190*/  SEL R129, R170, R13, !P6 ;  /* 0x0000000daa817207 */ /* 0x000fe20007000000 */
[--C-:B------:R-:W-:Y:S01]  /*21a0*/  @!P5 IMAD.IADD R67, R67, 0x1, -R4.reuse ;  /* 0x000000014343d824 */ /* 0x100fe200078e0a04 */
[----:B------:R-:W-:Y:S01]  /*21b0*/  ISETP.GE.AND P5, PT, R12, RZ, PT ;  /* 0x000000ff0c00720c */ /* 0x000fe20003fa6270 */
[----:B------:R-:W-:Y:S01]  /*21c0*/  @!P0 IMAD.IADD R59, R59, 0x1, -R4 ;  /* 0x000000013b3b8824 */ /* 0x000fe200078e0a04 */
[----:B------:R-:W-:Y:S01]  /*21d0*/  ISETP.GE.AND P0, PT, R0, RZ, PT ;  /* 0x000000ff0000720c */ /* 0x000fe20003f06270 */
[----:B------:R-:W-:Y:S01]  /*21e0*/  IMAD R13, R126, 0x2, R85 ;  /* 0x000000027e0d7824 */ /* 0x000fe200078e0255 */
[----:B------:R-:W-:Y:S01]  /*21f0*/  SEL R152, R170, R39, !P6 ;  /* 0x00000027aa987207 */ /* 0x000fe20007000000 */
[----:B------:R-:W-:Y:S01]  /*2200*/  @!P2 IMAD.MOV R63, RZ, RZ, -R63 ;  /* 0x000000ffff3fa224 */ /* 0x000fe200078e0a3f */
[----:B------:R-:W-:Y:S01]  /*2210*/  ISETP.NE.AND P2, PT, R34, RZ, PT ;  /* 0x000000ff2200720c */ /* 0x000fe20003f45270 */
[----:B------:R-:W-:Y:S01]  /*2220*/  IMAD R39, R126, 0x2, R13 ;  /* 0x000000027e277824 */ /* 0x000fe200078e020d */
[C---:B------:R-:W-:Y:S01]  /*2230*/  SEL R161, R170.reuse, R55, !P6 ;  /* 0x00000037aaa17207 */ /* 0x040fe20007000000 */
[----:B------:R-:W-:Y:S01]  /*2240*/  IMAD.MOV.U32 R8, RZ, RZ, R5 ;  /* 0x000000ffff087224 */ /* 0x000fe200078e0005 */
[----:B------:R-:W-:Y:S01]  /*2250*/  SEL R88, R170, R9, !P6 ;  /* 0x00000009aa587207 */ /* 0x000fe20007000000 */
[----:B-1----:R-:W-:Y:S01]  /*2260*/  VIADD R4, R174, 0x3f ;  /* 0x0000003fae047836 */ /* 0x002fe20000000000 */
[----:B------:R-:W-:Y:S01]  /*2270*/  SEL R125, R170, R125, !P6 ;  /* 0x0000007daa7d7207 */ /* 0x000fe20007000000 */
[----:B------:R-:W-:Y:S01]  /*2280*/  IMAD R55, R126, 0x2, R39 ;  /* 0x000000027e377824 */ /* 0x000fe200078e0227 */
[C---:B------:R-:W-:Y:S01]  /*2290*/  SEL R90, R170.reuse, R11, !P6 ;  /* 0x0000000baa5a7207 */ /* 0x040fe20007000000 */
[----:B------:R-:W-:Y:S01]  /*22a0*/  @!P3 IMAD.MOV R65, RZ, RZ, -R65 ;  /* 0x000000ffff41b224 */ /* 0x000fe200078e0a41 */
[C---:B------:R-:W-:Y:S01]  /*22b0*/  SEL R92, R170.reuse, R15, !P6 ;  /* 0x0000000faa5c7207 */ /* 0x040fe20007000000 */
[----:B------:R-:W-:Y:S01]  /*22c0*/  @!P4 IMAD.MOV R59, RZ, RZ, -R59 ;  /* 0x000000ffff3bc224 */ /* 0x000fe200078e0a3b */
[C---:B------:R-:W-:Y:S01]  /*22d0*/  SEL R135, R170.reuse, R17, !P6 ;  /* 0x00000011aa877207 */ /* 0x040fe20007000000 */
[----:B------:R-:W-:Y:S01]  /*22e0*/  @!P5 IMAD.MOV R67, RZ, RZ, -R67 ;  /* 0x000000ffff43d224 */ /* 0x000fe200078e0a43 */
[----:B------:R-:W-:Y:S01]  /*22f0*/  SEL R97, R170, R19, !P6 ;  /* 0x00000013aa617207 */ /* 0x000fe20007000000 */
[----:B------:R-:W-:Y:S01]  /*2300*/  @!P0 IMAD.MOV R8, RZ, RZ, -R8 ;  /* 0x000000ffff088224 */ /* 0x000fe200078e0a08 */
[----:B------:R-:W-:Y:S01]  /*2310*/  ISETP.GT.AND P0, PT, R4, 0x3f, PT ;  /* 0x0000003f0400780c */ /* 0x000fe20003f04270 */
[----:B------:R-:W-:Y:S01]  /*2320*/  IMAD R87, R126, 0x2, R55 ;  /* 0x000000027e577824 */ /* 0x000fe200078e0237 */
[----:B------:R-:W-:-:S02]  /*2330*/  SEL R134, R170, R21, !P6 ;  /* 0x00000015aa867207 */ /* 0x000fc40007000000 */
[----:B------:R-:W-:Y:S01]  /*2340*/  SEL R98, R170, R23, !P6 ;  /* 0x00000017aa627207 */ /* 0x000fe20007000000 */
[----:B------:R-:W-:Y:S01]  /*2350*/  IMAD R17, R126, 0x2, R87 ;  /* 0x000000027e117824 */ /* 0x000fe200078e0257 */
[C---:B------:R-:W-:Y:S02]  /*2360*/  SEL R137, R170.reuse, R25, !P6 ;  /* 0x00000019aa897207 */ /* 0x040fe40007000000 */
[C---:B------:R-:W-:Y:S02]  /*2370*/  SEL R95, R170.reuse, R27, !P6 ;  /* 0x0000001baa5f7207 */ /* 0x040fe40007000000 */
[C---:B------:R-:W-:Y:S02]  /*2380*/  SEL R143, R170.reuse, R29, !P6 ;  /* 0x0000001daa8f7207 */ /* 0x040fe40007000000 */
[C---:B------:R-:W-:Y:S02]  /*2390*/  SEL R101, R170.reuse, R101, !P6 ;  /* 0x00000065aa657207 */ /* 0x040fe40007000000 */
[----:B------:R-:W-:-:S02]  /*23a0*/  SEL R142, R170, R31, !P6 ;  /* 0x0000001faa8e7207 */ /* 0x000fc40007000000 */
[C---:B------:R-:W-:Y:S02]  /*23b0*/  SEL R100, R170.reuse, R33, !P6 ;  /* 0x00000021aa647207 */ /* 0x040fe40007000000 */
        /* <DEDUP_REMOVED lines=14> */
[----:B------:R-:W-:Y:S02]  /*24a0*/  @!P2 LOP3.LUT R8, RZ, R34, RZ, 0x33, !PT ;  /* 0x00000022ff08a212 */ /* 0x000fe400078e33ff */
[----:B------:R-:W-:Y:S02]  /*24b0*/  SEL R170, R170, R67, !P6 ;  /* 0x00000043aaaa7207 */ /* 0x000fe40007000000 */
[----:B------:R-:W-:-:S02]  /*24c0*/  LOP3.LUT P2, RZ, R69, 0xff, RZ, 0xc0, !PT ;  /* 0x000000ff45ff7812 */ /* 0x000fc4000784c0ff */
[C---:B------:R-:W-:Y:S02]  /*24d0*/  ISETP.LT.AND P3, PT, R3.reuse, R174, P0 ;  /* 0x000000ae0300720c */ /* 0x040fe40000761270 */
[----:B------:R-:W-:Y:S01]  /*24e0*/  LOP3.LUT R5, R3, 0x8, RZ, 0xfc, !PT ;  /* 0x0000000803057812 */ /* 0x000fe200078efcff */
[----:B----4-:R-:W-:Y:S10]  /*24f0*/  @P1 BRA `(.L_x_5) ;  /* 0x0000000000181947 */ /* 0x010ff40003800000 */
[----:B------:R-:W-:Y:S01]  /*2500*/  ELECT P4, URZ, PT ;  /* 0x0000000000ff782f */ /* 0x000fe20003880000 */
[----:B------:R-:W-:Y:S01]  /*2510*/  IMAD.MOV.U32 R7, RZ, RZ, 0x1 ;  /* 0x00000001ff077424 */ /* 0x000fe200078e00ff */
[----:B------:R-:W-:Y:S01]  /*2520*/  UMOV UR4, 0x40 ;  /* 0x0000004000047882 */ /* 0x000fe20000000000 */
[----:B------:R-:W-:Y:S01]  /*2530*/  UVIRTCOUNT.DEALLOC.SMPOOL 0x80 ;  /* 0x000000800000784c */ /* 0x000fe20000000000 */
[----:B------:R-:W-:-:S09]  /*2540*/  ULEA UR4, UR6, UR4, 0x18 ;  /* 0x0000000406047291 */ /* 0x000fd2000f8ec0ff */
[----:B------:R0:W-:Y:S03]  /*2550*/  @P4 STS.U8 [UR4], R7 ;  /* 0x00000007ff004988 */ /* 0x0001e60008000004 */
.L_x_5:
[----:B------:R-:W-:Y:S01]  /*2560*/  STTM.x64 tmem[UR14], RZ ;  /* 0x000000ff000079ed */ /* 0x000fe2000834000e */
[----:B------:R-:W1:Y:S02]  /*2570*/  FENCE.VIEW.ASYNC.T ;  /* 0x00000000000073c6 */ /* 0x000e640000000200 */
[----:B-1----:R-:W-:Y:S01]  /*2580*/  VOTEU.ALL UP0, P2 ;  /* 0x0000000000ff7886 */ /* 0x002fe20001000000 */
[----:B------:R-:W-:Y:S01]  /*2590*/  IMAD R41, R126, 0x2, R17 ;  /* 0x000000027e297824 */ /* 0x000fe200078e0211 */
[----:B------:R-:W-:Y:S01]  /*25a0*/  VOTEU.ALL UP1, P2 ;  /* 0x0000000000ff7886 */ /* 0x000fe20001020000 */
[----:B0-----:R-:W-:Y:S01]  /*25b0*/  IMAD R7, R8, UR9, RZ ;  /* 0x0000000908077c24 */ /* 0x001fe2000f8e02ff */
[----:B------:R-:W-:Y:S01]  /*25c0*/  ISETP.LT.AND P5, PT, R5, R174, P0 ;  /* 0x000000ae0500720c */ /* 0x000fe200007a1270 */
[----:B------:R-:W-:Y:S01]  /*25d0*/  IMAD R57, R126, 0x2, R41 ;  /* 0x000000027e397824 */ /* 0x000fe200078e0229 */
[----:B------:R-:W-:-:S04]  /*25e0*/  @!UP0 UIADD3 UR4, UPT, UPT, -UR7, 0x100000, URZ ;  /* 0x0010000007048890 */ /* 0x000fc8000fffe1ff */
[----:B------:R-:W-:Y:S02]  /*25f0*/  @!UP0 USHF.L.U32 UR5, UR4, 0xb, URZ ;  /* 0x0000000b04058899 */ /* 0x000fe400080006ff */
[----:B------:R-:W-:Y:S01]  /*2600*/  @!UP0 USHF.L.U32 UR4, UR4, 0x1, URZ ;  /* 0x0000000104048899 */ /* 0x000fe200080006ff */
[----:B------:R-:W-:Y:S01]  /*2610*/  BAR.SYNC.DEFER_BLOCKING 0x0 ;  /* 0x0000000000007b1d */ /* 0x000fe20000010000 */
[C---:B------:R-:W-:Y:S01]  /*2620*/  IADD3 R82, P6, PT, R7.reuse, UR16, RZ ;  /* 0x0000001007527c10 */ /* 0x040fe2000ffde0ff */
[----:B------:R-:W-:Y:S01]  /*2630*/  IMAD R89, R126, 0x2, R57 ;  /* 0x000000027e597824 */ /* 0x000fe200078e0239 */
[----:B------:R-:W-:Y:S02]  /*2640*/  ISETP.LT.AND P4, PT, R6, R174, P0 ;  /* 0x000000ae0600720c */ /* 0x000fe40000781270 */
[----:B------:R-:W-:Y:S01]  /*2650*/  LEA.HI.X.SX32 R86, R7, UR17, 0x1, P6 ;  /* 0x0000001107567c11 */ /* 0x000fe2000b0f0eff */
[----:B------:R-:W-:Y:S01]  /*2660*/  IMAD R19, R126, 0x2, R89 ;  /* 0x000000027e137824 */ /* 0x000fe200078e0259 */
[----:B------:R-:W-:-:S03]  /*2670*/  IADD3 R8, P6, PT, R71, R82, RZ ;  /* 0x0000005247087210 */ /* 0x000fc60007fde0ff */
[C---:B------:R-:W-:Y:S01]  /*2680*/  IMAD R43, R126.reuse, 0x2, R19 ;  /* 0x000000027e2b7824 */ /* 0x040fe200078e0213 */
[----:B------:R-:W-:Y:S02]  /*2690*/  LEA.HI.X.SX32 R9, R71, R86, 0x1, P6 ;  /* 0x0000005647097211 */ /* 0x000fe400030f0eff */
[C---:B------:R-:W-:Y:S01]  /*26a0*/  IADD3 R10, P6, PT, R79.reuse, R82, RZ ;  /* 0x000000524f0a7210 */ /* 0x040fe20007fde0ff */
[----:B------:R-:W0:Y:S02]  /*26b0*/  FENCE.VIEW.ASYNC.S ;  /* 0x00000000000073c6 */ /* 0x000e240000000000 */
[----:B0-----:R0:W1:Y:S02]  /*26c0*/  @!UP1 SYNCS.EXCH.64 URZ, [UR10], UR4 ;  /* 0x000000040aff95b2 */ /* 0x0010640008000100 */
[----:B-1----:R-:W-:Y:S01]  /*26d0*/  BAR.SYNC.DEFER_BLOCKING 0x0 ;  /* 0x0000000000007b1d */ /* 0x002fe20000010000 */
[----:B------:R-:W-:Y:S01]  /*26e0*/  IMAD R59, R126, 0x2, R43 ;  /* 0x000000027e3b7824 */ /* 0x000fe200078e022b */
[----:B------:R-:W-:-:S02]  /*26f0*/  LEA.HI.X.SX32 R11, R79, R86, 0x1, P6 ;  /* 0x000000564f0b7211 */ /* 0x000fc400030f0eff */
[----:B------:R-:W-:Y:S01]  /*2700*/  PRMT R198, RZ, 0x7610, R198 ;  /* 0x00007610ffc67816 */ /* 0x000fe200000000c6 */
[----:B------:R-:W-:Y:S01]  /*2710*/  IMAD R79, R126, 0x2, R59 ;  /* 0x000000027e4f7824 */ /* 0x000fe200078e023b */
[----:B------:R-:W-:-:S03]  /*2720*/  LOP3.LUT R7, R3, 0x18, RZ, 0xfc, !PT ;  /* 0x0000001803077812 */ /* 0x000fc600078efcff */
[C---:B------:R-:W-:Y:S01]  /*2730*/  IMAD R23, R126.reuse, 0x2, R79 ;  /* 0x000000027e177824 */ /* 0x040fe200078e024f */
[----:B------:R-:W-:Y:S01]  /*2740*/  LOP3.LUT R15, R3, 0x28, RZ, 0xfc, !PT ;  /* 0x00000028030f7812 */ /* 0x000fe200078efcff */
[----:B0-----:R-:W0:Y:S02]  /*2750*/  LDCU UR4, c[0x0][0x3b0] ;  /* 0x00007600ff0477ac */ /* 0x001e240008000800 */
[----:B------:R-:W-:Y:S01]  /*2760*/  IMAD R45, R126, 0x2, R23 ;  /* 0x000000027e2d7824 */ /* 0x000fe200078e0217 */
[----:B------:R-:W-:-:S03]  /*2770*/  PRMT R192, RZ, 0x7610, R192 ;  /* 0x00007610ffc07816 */ /* 0x000fc600000000c0 */
[C---:B------:R-:W-:Y:S01]  /*2780*/  IMAD R61, R126.reuse, 0x2, R45 ;  /* 0x000000027e3d7824 */ /* 0x040fe200078e022d */
[----:B------:R-:W2:Y:S01]  /*2790*/  @P3 LDG.E.U8 R196, desc[UR26][R8.64] ;  /* 0x0000001a08c43981 */ /* 0x000ea2000c1e1100 */
[----:B------:R-:W-:Y:S02]  /*27a0*/  IADD3 R12, P3, PT, R13, R82, RZ ;  /* 0x000000520d0c7210 */ /* 0x000fe40007f7e0ff */
[----:B------:R-:W-:Y:S01]  /*27b0*/  PRMT R194, RZ, 0x7610, R194 ;  /* 0x00007610ffc27816 */ /* 0x000fe200000000c2 */
[----:B------:R-:W3:Y:S01]  /*27c0*/  @P5 LDG.E.U8 R198, desc[UR26][R10.64] ;  /* 0x0000001a0ac65981 */ /* 0x000ee2000c1e1100 */
[----:B------:R-:W-:Y:S02]  /*27d0*/  ISETP.LT.AND P5, PT, R7, R174, P0 ;  /* 0x000000ae0700720c */ /* 0x000fe400007a1270 */
[----:B------:R-:W-:Y:S02]  /*27e0*/  LEA.HI.X.SX32 R13, R13, R86, 0x1, P3 ;  /* 0x000000560d0d7211 */ /* 0x000fe400018f0eff */
[----:B------:R-:W-:Y:S01]  /*27f0*/  IADD3 R16, P3, PT, R17, R82, RZ ;  /* 0x0000005211107210 */ /* 0x000fe20007f7e0ff */
[----:B------:R-:W-:Y:S01]  /*2800*/  IMAD R91, R126, 0x2, R61 ;  /* 0x000000027e5b7824 */ /* 0x000fe200078e023d */
[----:B------:R-:W-:Y:S01]  /*2810*/  LOP3.LUT R14, R3, 0x20, RZ, 0xfc, !PT ;  /* 0x00000020030e7812 */ /* 0x000fe200078efcff */
[----:B------:R-:W4:Y:S01]  /*2820*/  @P4 LDG.E.U8 R194, desc[UR26][R12.64] ;  /* 0x0000001a0cc24981 */ /* 0x000f22000c1e1100 */
[----:B------:R-:W-:-:S02]  /*2830*/  LEA.HI.X.SX32 R17, R17, R86, 0x1, P3 ;  /* 0x0000005611117211 */ /* 0x000fc400018f0eff */
[----:B------:R-:W-:Y:S01]  /*2840*/  ISETP.LT.AND P3, PT, R15, R174, P0 ;  /* 0x000000ae0f00720c */ /* 0x000fe20000761270 */
[C---:B------:R-:W-:Y:S02]  /*2850*/  IMAD R27, R126.reuse, 0x2, R91 ;  /* 0x000000027e1b7824 */ /* 0x040fe400078e025b */
[----:B------:R-:W5:Y:S01]  /*2860*/  @P5 LDG.E.U8 R192, desc[UR26][R16.64] ;  /* 0x0000001a10c05981 */ /* 0x000f62000c1e1100 */
[C---:B------:R-:W-:Y:S01]  /*2870*/  IADD3 R20, P5, PT, R23.reuse, R82, RZ ;  /* 0x0000005217147210 */ /* 0x040fe20007fbe0ff */
[----:B------:R-:W-:Y:S01]  /*2880*/  IMAD R47, R126, 0x2, R27 ;  /* 0x000000027e2f7824 */ /* 0x000fe200078e021b */
[----:B------:R-:W-:Y:S02]  /*2890*/  ISETP.LT.AND P4, PT, R14, R174, P0 ;  /* 0x000000ae0e00720c */ /* 0x000fe40000781270 */
[----:B------:R-:W-:Y:S01]  /*28a0*/  LEA.HI.X.SX32 R23, R23, R86, 0x1, P5 ;  /* 0x0000005617177211 */ /* 0x000fe200028f0eff */
[----:B------:R-:W-:Y:S01]  /*28b0*/  IMAD R63, R126, 0x2, R47 ;  /* 0x000000027e3f7824 */ /* 0x000fe200078e022f */
[----:B------:R-:W-:-:S02]  /*28c0*/  IADD3 R18, P6, PT, R19, R82, RZ ;  /* 0x0000005213127210 */ /* 0x000fc40007fde0ff */
[----:B------:R-:W-:Y:S01]  /*28d0*/  LOP3.LUT R21, R3, 0x30, RZ, 0xfc, !PT ;  /* 0x0000003003157812 */ /* 0x000fe200078efcff */
[----:B------:R-:W-:Y:S01]  /*28e0*/  @P3 IMAD.MOV.U32 R30, RZ, RZ, R20 ;  /* 0x000000ffff1e3224 */ /* 0x000fe200078e0014 */
[----:B------:R-:W-:Y:S01]  /*28f0*/  PRMT R249, RZ, 0x7610, R249 ;  /* 0x00007610fff97816 */ /* 0x000fe200000000f9 */
[----:B------:R-:W-:Y:S01]  /*2900*/  @P3 IMAD.MOV.U32 R31, RZ, RZ, R23 ;  /* 0x000000ffff1f3224 */ /* 0x000fe200078e0017 */
[----:B------:R-:W-:Y:S01]  /*2910*/  PRMT R245, RZ, 0x7610, R245 ;  /* 0x00007610fff57816 */ /* 0x000fe200000000f5 */
[C---:B------:R-:W-:Y:S01]  /*2920*/  IMAD R93, R126.reuse, 0x2, R63 ;  /* 0x000000027e5d7824 */ /* 0x040fe200078e023f */
[----:B------:R-:W-:Y:S02]  /*2930*/  LEA.HI.X.SX32 R19, R19, R86, 0x1, P6 ;  /* 0x0000005613137211 */ /* 0x000fe400030f0eff */
[----:B------:R-:W-:Y:S02]  /*2940*/  LOP3.LUT R22, R3, 0x38, RZ, 0xfc, !PT ;  /* 0x0000003803167812 */ /* 0x000fe400078efcff */
[-C--:B------:R-:W-:Y:S01]  /*2950*/  ISETP.LT.AND P5, PT, R21, R174.reuse, P0 ;  /* 0x000000ae1500720c */ /* 0x080fe200007a1270 */
[----:B------:R-:W2:Y:S01]  /*2960*/  @P4 LDG.E.U8 R249, desc[UR26][R18.64] ;  /* 0x0000001a12f94981 */ /* 0x000ea2000c1e1100 */
[----:B------:R-:W-:Y:S01]  /*2970*/  IMAD R49, R126, 0x2, R93 ;  /* 0x000000027e317824 */ /* 0x000fe200078e025d */
[----:B------:R-:W-:-:S02]  /*2980*/  ISETP.LT.AND P4, PT, R22, R174, P0 ;  /* 0x000000ae1600720c */ /* 0x000fc40000781270 */
[----:B------:R1:W2:Y:S01]  /*2990*/  @P3 LDG.E.U8 R245, desc[UR26][R30.64] ;  /* 0x0000001a1ef53981 */ /* 0x0002a2000c1e1100 */
[-C--:B------:R-:W-:Y:S02]  /*29a0*/  IADD3 R24, P3, PT, R27, R82.reuse, RZ ;  /* 0x000000521b187210 */ /* 0x080fe40007f7e0ff */
[----:B------:R-:W-:Y:S02]  /*29b0*/  IADD3 R26, P6, PT, R49, R82, RZ ;  /* 0x00000052311a7210 */ /* 0x000fe40007fde0ff */
[-C--:B------:R-:W-:Y:S02]  /*29c0*/  LEA.HI.X.SX32 R27, R27, R86.reuse, 0x1, P3 ;  /* 0x000000561b1b7211 */ /* 0x080fe400018f0eff */
[----:B------:R-:W-:Y:S01]  /*29d0*/  PRMT R251, RZ, 0x7610, R251 ;  /* 0x00007610fffb7816 */ /* 0x000fe200000000fb */
[----:B------:R-:W-:Y:S01]  /*29e0*/  @P5 IMAD.MOV.U32 R34, RZ, RZ, R24 ;  /* 0x000000ffff225224 */ /* 0x000fe200078e0018 */
[----:B------:R-:W-:Y:S01]  /*29f0*/  LEA.HI.X.SX32 R29, R49, R86, 0x1, P6 ;  /* 0x00000056311d7211 */ /* 0x000fe200030f0eff */
[----:B------:R-:W-:Y:S01]  /*2a00*/  @P5 IMAD.MOV.U32 R35, RZ, RZ, R27 ;  /* 0x000000ffff235224 */ /* 0x000fe200078e001b */
[----:B------:R-:W-:Y:S01]  /*2a10*/  LOP3.LUT R28, R3, 0xa, RZ, 0xfc, !PT ;  /* 0x0000000a031c7812 */ /* 0x000fe200078efcff */
[----:B------:R-:W-:Y:S01]  /*2a20*/  @P4 IMAD.MOV.U32 R36, RZ, RZ, R26 ;  /* 0x000000ffff244224 */ /* 0x000fe200078e001a */
[----:B------:R-:W-:Y:S01]  /*2a30*/  PRMT R243, RZ, 0x7610, R243 ;  /* 0x00007610fff37816 */ /* 0x000fe200000000f3 */
[----:B------:R-:W-:Y:S01]  /*2a40*/  @P4 IMAD.MOV.U32 R37, RZ, RZ, R29 ;  /* 0x000000ffff254224 */ /* 0x000fe200078e001d */
[----:B------:R0:W2:Y:S01]  /*2a50*/  @P5 LDG.E.U8 R251, desc[UR26][R34.64] ;  /* 0x0000001a22fb5981 */ /* 0x0000a2000c1e1100 */
[----:B------:R-:W-:-:S03]  /*2a60*/  ISETP.LT.AND P5, PT, R28, R174, P0 ;  /* 0x000000ae1c00720c */ /* 0x000fc600007a1270 */
[----:B------:R0:W2:Y:S01]  /*2a70*/  @P4 LDG.E.U8 R243, desc[UR26][R36.64] ;  /* 0x0000001a24f34981 */ /* 0x0000a2000c1e1100 */
[C---:B------:R-:W-:Y:S02]  /*2a80*/  IADD3 R32, P4, PT, R81.reuse, R82, RZ ;  /* 0x0000005251207210 */ /* 0x040fe40007f9e0ff */
[----:B------:R-:W-:Y:S02]  /*2a90*/  PRMT R172, RZ, 0x7610, R172 ;  /* 0x00007610ffac7816 */ /* 0x000fe400000000ac */
[----:B------:R-:W-:Y:S02]  /*2aa0*/  LEA.HI.X.SX32 R33, R81, R86, 0x1, P4 ;  /* 0x0000005651217211 */ /* 0x000fe400020f0eff */
[----:B-1----:R-:W-:-:S03]  /*2ab0*/  IADD3 R30, P6, PT, R73, R82, RZ ;  /* 0x00000052491e7210 */ /* 0x002fc60007fde0ff */
[----:B------:R-:W2:Y:S01]  /*2ac0*/  @P5 LDG.E.U8 R172, desc[UR26][R32.64] ;  /* 0x0000001a20ac5981 */ /* 0x000ea2000c1e1100 */
[----:B------:R-:W-:Y:S01]  /*2ad0*/  IADD3 R38, P5, PT, R39, R82, RZ ;  /* 0x0000005227267210 */ /* 0x000fe20007fbe0ff */
[----:B------:R-:W-:Y:S01]  /*2ae0*/  IMAD R49, R126, 0x2, R49 ;  /* 0x000000027e317824 */ /* 0x000fe200078e0231 */
[----:B------:R-:W-:Y:S02]  /*2af0*/  LEA.HI.X.SX32 R31, R73, R86, 0x1, P6 ;  /* 0x00000056491f7211 */ /* 0x000fe400030f0eff */
[-C--:B------:R-:W-:Y:S02]  /*2b00*/  IADD3 R40, P6, PT, R41, R82.reuse, RZ ;  /* 0x0000005229287210 */ /* 0x080fe40007fde0ff */
[----:B------:R-:W-:Y:S02]  /*2b10*/  IADD3 R42, P4, PT, R43, R82, RZ ;  /* 0x000000522b2a7210 */ /* 0x000fe40007f9e0ff */
[----:B------:R-:W-:Y:S02]  /*2b20*/  LEA.HI.X.SX32 R39, R39, R86, 0x1, P5 ;  /* 0x0000005627277211 */ /* 0x000fe400028f0eff */
[----:B------:R-:W-:-:S02]  /*2b30*/  IADD3 R44, P5, PT, R45, R82, RZ ;  /* 0x000000522d2c7210 */ /* 0x000fc40007fbe0ff */
[-C--:B------:R-:W-:Y:S02]  /*2b40*/  LEA.HI.X.SX32 R41, R41, R86.reuse, 0x1, P6 ;  /* 0x0000005629297211 */ /* 0x080fe400030f0eff */
[----:B------:R-:W-:Y:S02]  /*2b50*/  LEA.HI.X.SX32 R43, R43, R86, 0x1, P4 ;  /* 0x000000562b2b7211 */ /* 0x000fe400020f0eff */
[-C--:B------:R-:W-:Y:S02]  /*2b60*/  IADD3 R46, P6, PT, R47, R82.reuse, RZ ;  /* 0x000000522f2e7210 */ /* 0x080fe40007fde0ff */
[----:B------:R-:W-:Y:S02]  /*2b70*/  IADD3 R48, P4, PT, R49, R82, RZ ;  /* 0x0000005231307210 */ /* 0x000fe40007f9e0ff */
[----:B------:R-:W-:Y:S02]  /*2b80*/  LEA.HI.X.SX32 R45, R45, R86, 0x1, P5 ;  /* 0x000000562d2d7211 */ /* 0x000fe400028f0eff */
[----:B------:R-:W-:Y:S01]  /*2b90*/  IADD3 R50, P5, PT, R75, R82, RZ ;  /* 0x000000524b327210 */ /* 0x000fe20007fbe0ff */
[----:B------:R-:W-:Y:S01]  /*2ba0*/  IMAD R65, R126, 0x2, R49 ;  /* 0x000000027e417824 */ /* 0x000fe200078e0231 */
[----:B------:R-:W-:-:S02]  /*2bb0*/  LEA.HI.X.SX32 R47, R47, R86, 0x1, P6 ;  /* 0x000000562f2f7211 */ /* 0x000fc400030f0eff */
[----:B------:R-:W-:Y:S02]  /*2bc0*/  LEA.HI.X.SX32 R49, R49, R86, 0x1, P4 ;  /* 0x0000005631317211 */ /* 0x000fe400020f0eff */
[-C--:B------:R-:W-:Y:S02]  /*2bd0*/  IADD3 R52, P6, PT, R83, R82.reuse, RZ ;  /* 0x0000005253347210 */ /* 0x080fe40007fde0ff */
[----:B------:R-:W-:Y:S02]  /*2be0*/  IADD3 R54, P4, PT, R55, R82, RZ ;  /* 0x0000005237367210 */ /* 0x000fe40007f9e0ff */
[----:B------:R-:W-:Y:S02]  /*2bf0*/  LEA.HI.X.SX32 R51, R75, R86, 0x1, P5 ;  /* 0x000000564b337211 */ /* 0x000fe400028f0eff */
[----:B------:R-:W-:Y:S02]  /*2c00*/  IADD3 R56, P5, PT, R57, R82, RZ ;  /* 0x0000005239387210 */ /* 0x000fe40007fbe0ff */
        /* <DEDUP_REMOVED lines=18> */
[----:B0-----:R-:W-:Y:S02]  /*2d30*/  LOP3.LUT R34, R69, 0x3f, RZ, 0xc0, !PT ;  /* 0x0000003f45227812 */ /* 0x001fe400078ec0ff */
[----:B------:R-:W-:-:S02]  /*2d40*/  IADD3 R76, P5, PT, R79, R82, RZ ;  /* 0x000000524f4c7210 */ /* 0x000fc40007fbe0ff */
[-C--:B------:R-:W-:Y:S02]  /*2d50*/  LEA.HI.X.SX32 R73, R87, R86.reuse, 0x1, P6 ;  /* 0x0000005657497211 */ /* 0x080fe400030f0eff */
[----:B------:R-:W-:Y:S01]  /*2d60*/  LEA.HI.X.SX32 R75, R89, R86, 0x1, P4 ;  /* 0x00000056594b7211 */ /* 0x000fe200020f0eff */
[----:B------:R-:W-:Y:S01]  /*2d70*/  IMAD R169, R34, R127, RZ ;  /* 0x0000007f22a97224 */ /* 0x000fe200078e02ff */
[-C--:B------:R-:W-:Y:S02]  /*2d80*/  IADD3 R78, P6, PT, R91, R82.reuse, RZ ;  /* 0x000000525b4e7210 */ /* 0x080fe40007fde0ff */
[----:B------:R-:W-:Y:S02]  /*2d90*/  IADD3 R80, P4, PT, R93, R82, RZ ;  /* 0x000000525d507210 */ /* 0x000fe40007f9e0ff */
[----:B------:R-:W-:Y:S02]  /*2da0*/  LEA.HI.X.SX32 R77, R79, R86, 0x1, P5 ;  /* 0x000000564f4d7211 */ /* 0x000fe400028f0eff */
[----:B------:R-:W-:Y:S01]  /*2db0*/  IADD3 R82, P5, PT, R84, R82, RZ ;  /* 0x0000005254527210 */ /* 0x000fe20007fbe0ff */
[----:B------:R-:W-:-:S03]  /*2dc0*/  IMAD R87, R88, UR4, RZ ;  /* 0x0000000458577c24 */ /* 0x000fc6000f8e02ff */
[-C--:B------:R-:W-:Y:S02]  /*2dd0*/  LEA.HI.X.SX32 R83, R84, R86.reuse, 0x1, P5 ;  /* 0x0000005654537211 */ /* 0x080fe400028f0eff */
[----:B------:R-:W-:Y:S02]  /*2de0*/  IADD3 R168, P5, PT, R169, UR18, RZ ;  /* 0x00000012a9a87c10 */ /* 0x000fe4000ffbe0ff */
[-C--:B------:R-:W-:Y:S02]  /*2df0*/  LEA.HI.X.SX32 R79, R91, R86.reuse, 0x1, P6 ;  /* 0x000000565b4f7211 */ /* 0x080fe400030f0eff */
[----:B------:R-:W-:Y:S02]  /*2e00*/  LEA.HI.X.SX32 R81, R93, R86, 0x1, P4 ;  /* 0x000000565d517211 */ /* 0x000fe400020f0eff */
[----:B------:R-:W-:Y:S02]  /*2e10*/  LEA.HI.X.SX32 R169, R169, UR19, 0x1, P5 ;  /* 0x00000013a9a97c11 */ /* 0x000fe4000a8f0eff */
[----:B------:R-:W-:-:S02]  /*2e20*/  IADD3 R86, P5, PT, R87, R168, RZ ;  /* 0x000000a857567210 */ /* 0x000fc40007fbe0ff */
[----:B------:R-:W-:Y:S02]  /*2e30*/  LOP3.LUT R85, R3, 0x32, RZ, 0xfc, !PT ;  /* 0x0000003203557812 */ /* 0x000fe400078efcff */
[----:B------:R-:W-:Y:S02]  /*2e40*/  LEA.HI.X.SX32 R87, R87, R169, 0x1, P5 ;  /* 0x000000a957577211 */ /* 0x000fe400028f0eff */
[----:B------:R-:W-:Y:S02]  /*2e50*/  ISETP.LT.AND P5, PT, R85, R174, P0 ;  /* 0x000000ae5500720c */ /* 0x000fe400007a1270 */
[----:B------:R-:W-:Y:S01]  /*2e60*/  PRMT R235, RZ, 0x7610, R235 ;  /* 0x00007610ffeb7816 */ /* 0x000fe200000000eb */
[----:B------:R-:W-:Y:S01]  /*2e70*/  IMAD R97, R97, UR4, RZ ;  /* 0x0000000461617c24 */ /* 0x000fe2000f8e02ff */
[----:B------:R-:W-:Y:S01]  /*2e80*/  LOP3.LUT R93, R3, 0x4, RZ, 0xfc, !PT ;  /* 0x00000004035d7812 */ /* 0x000fe200078efcff */
[----:B------:R-:W-:-:S08]  /*2e90*/  IMAD R99, R95, UR4, RZ ;  /* 0x000000045f637c24 */ /* 0x000fd0000f8e02ff */
[----:B------:R-:W2:Y:S01]  /*2ea0*/  @P5 LDG.E.U8 R235, desc[UR26][R46.64] ;  /* 0x0000001a2eeb5981 */ /* 0x000ea2000c1e1100 */
[----:B------:R-:W-:-:S04]  /*2eb0*/  IADD3 R94, P5, PT, R97, R168, RZ ;  /* 0x000000a8615e7210 */ /* 0x000fc80007fbe0ff */
[----:B------:R-:W-:Y:S02]  /*2ec0*/  LEA.HI.X.SX32 R95, R97, R169, 0x1, P5 ;  /* 0x000000a9615f7211 */ /* 0x000fe400028f0eff */
[-C--:B------:R-:W-:Y:S02]  /*2ed0*/  ISETP.LT.AND P5, PT, R93, R174.reuse, P0 ;  /* 0x000000ae5d00720c */ /* 0x080fe400007a1270 */
[----:B------:R-:W-:Y:S01]  /*2ee0*/  PRMT R184, RZ, 0x7610, R184 ;  /* 0x00007610ffb87816 */ /* 0x000fe200000000b8 */
[----:B------:R-:W-:Y:S01]  /*2ef0*/  IMAD R105, R101, UR4, RZ ;  /* 0x0000000465697c24 */ /* 0x000fe2000f8e02ff */
[C---:B------:R-:W-:Y:S02]  /*2f00*/  LOP3.LUT R36, R3.reuse, 0x1a, RZ, 0xfc, !PT ;  /* 0x0000001a03247812 */ /* 0x040fe400078efcff */
[----:B------:R-:W-:Y:S02]  /*2f10*/  LOP3.LUT R101, R3, 0x14, RZ, 0xfc, !PT ;  /* 0x0000001403657812 */ /* 0x000fe400078efcff */
[----:B------:R-:W-:Y:S01]  /*2f20*/  ISETP.LT.AND P6, PT, R36, R174, P0 ;  /* 0x000000ae2400720c */ /* 0x000fe200007c1270 */
[----:B------:R-:W-:-:S04]  /*2f30*/  IMAD R107, R103, UR4, RZ ;  /* 0x00000004676b7c24 */ /* 0x000fc8000f8e02ff */
[----:B------:R-:W2:Y:S01]  /*2f40*/  @P5 LDG.E.U8 R184, desc[UR26][R50.64] ;  /* 0x0000001a32b85981 */ /* 0x000ea2000c1e1100 */
[----:B------:R-:W-:-:S04]  /*2f50*/  IADD3 R102, P5, PT, R105, R168, RZ ;  /* 0x000000a869667210 */ /* 0x000fc80007fbe0ff */
[----:B------:R-:W-:Y:S02]  /*2f60*/  LEA.HI.X.SX32 R103, R105, R169, 0x1, P5 ;  /* 0x000000a969677211 */ /* 0x000fe400028f0eff */
[-C--:B------:R-:W-:Y:S02]  /*2f70*/  ISETP.LT.AND P5, PT, R101, R174.reuse, P0 ;  /* 0x000000ae6500720c */ /* 0x080fe400007a1270 */
[C---:B------:R-:W-:Y:S02]  /*2f80*/  LOP3.LUT R37, R3.reuse, 0x22, RZ, 0xfc, !PT ;  /* 0x0000002203257812 */ /* 0x040fe400078efcff */
[----:B------:R-:W-:Y:S02]  /*2f90*/  PRMT R239, RZ, 0x7610, R239 ;  /* 0x00007610ffef7816 */ /* 0x000fe400000000ef */
[----:B------:R-:W-:Y:S02]  /*2fa0*/  LOP3.LUT R84, R3, 0x2a, RZ, 0xfc, !PT ;  /* 0x0000002a03547812 */ /* 0x000fe400078efcff */
[----:B------:R-:W-:-:S02]  /*2fb0*/  ISETP.LT.AND P4, PT, R37, R174, P0 ;  /* 0x000000ae2500720c */ /* 0x000fc40000781270 */
[----:B------:R-:W-:Y:S01]  /*2fc0*/  PRMT R188, RZ, 0x7610, R188 ;  /* 0x00007610ffbc7816 */ /* 0x000fe200000000bc */
[----:B------:R-:W2:Y:S01]  /*2fd0*/  @P6 LDG.E.U8 R239, desc[UR26][R40.64] ;  /* 0x0000001a28ef6981 */ /* 0x000ea2000c1e1100 */
[----:B------:R-:W-:Y:S01]  /*2fe0*/  IMAD R113, R109, UR4, RZ ;  /* 0x000000046d717c24 */ /* 0x000fe2000f8e02ff */
[----:B------:R-:W-:Y:S02]  /*2ff0*/  ISETP.LT.AND P6, PT, R84, R174, P0 ;  /* 0x000000ae5400720c */ /* 0x000fe400007c1270 */
[----:B------:R-:W-:Y:S01]  /*3000*/  PRMT R231, RZ, 0x7610, R231 ;  /* 0x00007610ffe77816 */ /* 0x000fe200000000e7 */
[----:B------:R-:W2:Y:S01]  /*3010*/  @P5 LDG.E.U8 R188, desc[UR26][R54.64] ;  /* 0x0000001a36bc5981 */ /* 0x000ea2000c1e1100 */
[----:B------:R-:W-:Y:S01]  /*3020*/  IADD3 R110, P5, PT, R113, R168, RZ ;  /* 0x000000a8716e7210 */ /* 0x000fe20007fbe0ff */
[----:B------:R-:W-:Y:S01]  /*3030*/  IMAD R89, R90, UR4, RZ ;  /* 0x000000045a597c24 */ /* 0x000fe2000f8e02ff */
[----:B------:R-:W-:Y:S01]  /*3040*/  LOP3.LUT R109, R3, 0x24, RZ, 0xfc, !PT ;  /* 0x00000024036d7812 */ /* 0x000fe200078efcff */
[----:B------:R-:W-:Y:S01]  /*3050*/  IMAD R115, R111, UR4, RZ ;  /* 0x000000046f737c24 */ /* 0x000fe2000f8e02ff */
[----:B------:R-:W-:Y:S01]  /*3060*/  PRMT R233, RZ, 0x7610, R233 ;  /* 0x00007610ffe97816 */ /* 0x000fe200000000e9 */
[----:B------:R-:W-:Y:S01]  /*3070*/  IMAD R91, R92, UR4, RZ ;  /* 0x000000045c5b7c24 */ /* 0x000fe2000f8e02ff */
[----:B------:R-:W-:Y:S01]  /*3080*/  LEA.HI.X.SX32 R111, R113, R169, 0x1, P5 ;  /* 0x000000a9716f7211 */ /* 0x000fe200028f0eff */
[----:B------:R-:W2:Y:S01]  /*3090*/  @P4 LDG.E.U8 R231, desc[UR26][R42.64] ;  /* 0x0000001a2ae74981 */ /* 0x000ea2000c1e1100 */
[----:B------:R-:W-:-:S02]  /*30a0*/  ISETP.LT.AND P5, PT, R109, R174, P0 ;  /* 0x000000ae6d00720c */ /* 0x000fc400007a1270 */
[----:B------:R-:W-:Y:S01]  /*30b0*/  LOP3.LUT R92, R3, 0x3a, RZ, 0xfc, !PT ;  /* 0x0000003a035c7812 */ /* 0x000fe200078efcff */
[----:B------:R-:W2:Y:S01]  /*30c0*/  @P6 LDG.E.U8 R233, desc[UR26][R44.64] ;  /* 0x0000001a2ce96981 */ /* 0x000ea2000c1e1100 */
[C---:B------:R-:W-:Y:S02]  /*30d0*/  IADD3 R88, P4, PT, R89.reuse, R168, RZ ;  /* 0x000000a859587210 */ /* 0x040fe40007f9e0ff */
[----:B------:R-:W-:Y:S01]  /*30e0*/  ISETP.LT.AND P6, PT, R92, R174, P0 ;  /* 0x000000ae5c00720c */ /* 0x000fe200007c1270 */
[----:B------:R-:W-:Y:S01]  /*30f0*/  IMAD R98, R98, UR4, RZ ;  /* 0x0000000462627c24 */ /* 0x000fe2000f8e02ff */
[-C--:B------:R-:W-:Y:S02]  /*3100*/  LEA.HI.X.SX32 R89, R89, R169.reuse, 0x1, P4 ;  /* 0x000000a959597211 */ /* 0x080fe400020f0eff */
[----:B------:R-:W-:Y:S02]  /*3110*/  IADD3 R90, P4, PT, R91, R168, RZ ;  /* 0x000000a85b5a7210 */ /* 0x000fe40007f9e0ff */
[----:B------:R-:W-:Y:S01]  /*3120*/  PRMT R176, RZ, 0x7610, R176 ;  /* 0x00007610ffb07816 */ /* 0x000fe200000000b0 */
[----:B------:R-:W-:Y:S01]  /*3130*/  IMAD R121, R117, UR4, RZ ;  /* 0x0000000475797c24 */ /* 0x000fe2000f8e02ff */
[----:B------:R-:W-:-:S02]  /*3140*/  LEA.HI.X.SX32 R91, R91, R169, 0x1, P4 ;  /* 0x000000a95b5b7211 */ /* 0x000fc400020f0eff */
[-C--:B------:R-:W-:Y:S02]  /*3150*/  IADD3 R96, P4, PT, R98, R168.reuse, RZ ;  /* 0x000000a862607210 */ /* 0x080fe40007f9e0ff */
[----:B------:R-:W-:Y:S01]  /*3160*/  PRMT R237, RZ, 0x7610, R237 ;  /* 0x00007610ffed7816 */ /* 0x000fe200000000ed */
[----:B------:R-:W2:Y:S01]  /*3170*/  @P5 LDG.E.U8 R176, desc[UR26][R58.64] ;  /* 0x0000001a3ab05981 */ /* 0x000ea2000c1e1100 */
[----:B------:R-:W-:Y:S01]  /*3180*/  IMAD R106, R100, UR4, RZ ;  /* 0x00000004646a7c24 */ /* 0x000fe2000f8e02ff */
[----:B------:R-:W-:Y:S02]  /*3190*/  IADD3 R118, P5, PT, R121, R168, RZ ;  /* 0x000000a879767210 */ /* 0x000fe40007fbe0ff */
[----:B------:R-:W-:Y:S01]  /*31a0*/  LOP3.LUT R100, R3, 0xc, RZ, 0xfc, !PT ;  /* 0x0000000c03647812 */ /* 0x000fe200078efcff */
[----:B------:R-:W-:Y:S01]  /*31b0*/  IMAD R123, R119, UR4, RZ ;  /* 0x00000004777b7c24 */ /* 0x000fe2000f8e02ff */
[----:B------:R-:W-:Y:S01]  /*31c0*/  LOP3.LUT R117, R3, 0x34, RZ, 0xfc, !PT ;  /* 0x0000003403757812 */ /* 0x000fe200078efcff */
[----:B------:R-:W2:Y:S01]  /*31d0*/  @P6 LDG.E.U8 R237, desc[UR26][R48.64] ;  /* 0x0000001a30ed6981 */ /* 0x000ea2000c1e1100 */
[----:B------:R-:W-:-:S02]  /*31e0*/  LEA.HI.X.SX32 R97, R98, R169, 0x1, P4 ;  /* 0x000000a962617211 */ /* 0x000fc400020f0eff */
[----:B------:R-:W-:Y:S02]  /*31f0*/  IADD3 R98, P4, PT, R99, R168, RZ ;  /* 0x000000a863627210 */ /* 0x000fe40007f9e0ff */
[-C--:B------:R-:W-:Y:S02]  /*3200*/  LEA.HI.X.SX32 R119, R121, R169.reuse, 0x1, P5 ;  /* 0x000000a979777211 */ /* 0x080fe400028f0eff */
[-C--:B------:R-:W-:Y:S02]  /*3210*/  ISETP.LT.AND P6, PT, R100, R174.reuse, P0 ;  /* 0x000000ae6400720c */ /* 0x080fe400007c1270 */
[----:B------:R-:W-:Y:S02]  /*3220*/  ISETP.LT.AND P5, PT, R117, R174, P0 ;  /* 0x000000ae7500720c */ /* 0x000fe400007a1270 */
[----:B------:R-:W-:Y:S02]  /*3230*/  LEA.HI.X.SX32 R99, R99, R169, 0x1, P4 ;  /* 0x000000a963637211 */ /* 0x000fe400020f0eff */
[----:B------:R-:W-:Y:S01]  /*3240*/  IADD3 R104, P4, PT, R106, R168, RZ ;  /* 0x000000a86a687210 */ /* 0x000fe20007f9e0ff */
[----:B------:R-:W-:Y:S01]  /*3250*/  IMAD R114, R108, UR4, RZ ;  /* 0x000000046c727c24 */ /* 0x000fe2000f8e02ff */
[----:B------:R-:W-:-:S02]  /*3260*/  PRMT R186, RZ, 0x7610, R186 ;  /* 0x00007610ffba7816 */ /* 0x000fc400000000ba */
[-C--:B------:R-:W-:Y:S02]  /*3270*/  LEA.HI.X.SX32 R105, R106, R169.reuse, 0x1, P4 ;  /* 0x000000a96a697211 */ /* 0x080fe400020f0eff */
[----:B------:R-:W-:Y:S01]  /*3280*/  PRMT R180, RZ, 0x7610, R180 ;  /* 0x00007610ffb47816 */ /* 0x000fe200000000b4 */
[----:B------:R-:W-:Y:S01]  /*3290*/  IMAD R131, R125, UR4, RZ ;  /* 0x000000047d837c24 */ /* 0x000fe2000f8e02ff */
[-C--:B------:R-:W-:Y:S01]  /*32a0*/  IADD3 R106, P4, PT, R107, R168.reuse, RZ ;  /* 0x000000a86b6a7210 */ /* 0x080fe20007f9e0ff */
[----:B------:R-:W2:Y:S01]  /*32b0*/  @P6 LDG.E.U8 R186, desc[UR26][R52.64] ;  /* 0x0000001a34ba6981 */ /* 0x000ea2000c1e1100 */
[----:B------:R-:W-:Y:S02]  /*32c0*/  LOP3.LUT R108, R3, 0x1c, RZ, 0xfc, !PT ;  /* 0x0000001c036c7812 */ /* 0x000fe400078efcff */
[----:B------:R-:W-:Y:S01]  /*32d0*/  LEA.HI.X.SX32 R107, R107, R169, 0x1, P4 ;  /* 0x000000a96b6b7211 */ /* 0x000fe200020f0eff */
[----:B------:R-:W2:Y:S01]  /*32e0*/  @P5 LDG.E.U8 R180, desc[UR26][R62.64] ;  /* 0x0000001a3eb45981 */ /* 0x000ea2000c1e1100 */
[----:B------:R-:W-:-:S02]  /*32f0*/  IADD3 R112, P4, PT, R114, R168, RZ ;  /* 0x000000a872707210 */ /* 0x000fc40007f9e0ff */
[----:B------:R-:W-:Y:S02]  /*3300*/  ISETP.LT.AND P6, PT, R108, R174, P0 ;  /* 0x000000ae6c00720c */ /* 0x000fe400007c1270 */
[-C--:B------:R-:W-:Y:S02]  /*3310*/  IADD3 R130, P5, PT, R131, R168.reuse, RZ ;  /* 0x000000a883827210 */ /* 0x080fe40007fbe0ff */
[----:B------:R-:W-:Y:S01]  /*3320*/  LOP3.LUT R125, R3, 0x6, RZ, 0xfc, !PT ;  /* 0x00000006037d7812 */ /* 0x000fe200078efcff */
[----:B------:R-:W-:Y:S01]  /*3330*/  IMAD R122, R116, UR4, RZ ;  /* 0x00000004747a7c24 */ /* 0x000fe2000f8e02ff */
[-C--:B------:R-:W-:Y:S02]  /*3340*/  LEA.HI.X.SX32 R113, R114, R169.reuse, 0x1, P4 ;  /* 0x000000a972717211 */ /* 0x080fe400020f0eff */
[----:B------:R-:W-:Y:S02]  /*3350*/  IADD3 R114, P4, PT, R115, R168, RZ ;  /* 0x000000a873727210 */ /* 0x000fe40007f9e0ff */
[----:B------:R-:W-:-:S02]  /*3360*/  LEA.HI.X.SX32 R131, R131, R169, 0x1, P5 ;  /* 0x000000a983837211 */ /* 0x000fc400028f0eff */
[----:B------:R-:W-:Y:S02]  /*3370*/  ISETP.LT.AND P5, PT, R125, R174, P0 ;  /* 0x000000ae7d00720c */ /* 0x000fe400007a1270 */
[----:B------:R-:W-:Y:S02]  /*3380*/  PRMT R190, RZ, 0x7610, R190 ;  /* 0x00007610ffbe7816 */ /* 0x000fe400000000be */
[-C--:B------:R-:W-:Y:S02]  /*3390*/  LEA.HI.X.SX32 R115, R115, R169.reuse, 0x1, P4 ;  /* 0x000000a973737211 */ /* 0x080fe400020f0eff */
[----:B------:R-:W-:Y:S02]  /*33a0*/  IADD3 R120, P4, PT, R122, R168, RZ ;  /* 0x000000a87a787210 */ /* 0x000fe40007f9e0ff */
[----:B------:R-:W-:Y:S01]  /*33b0*/  LOP3.LUT R116, R3, 0x2c, RZ, 0xfc, !PT ;  /* 0x0000002c03747812 */ /* 0x000fe200078efcff */
[----:B------:R-:W2:Y:S01]  /*33c0*/  @P6 LDG.E.U8 R190, desc[UR26][R56.64] ;  /* 0x0000001a38be6981 */ /* 0x000ea2000c1e1100 */
[----:B------:R-:W-:Y:S01]  /*33d0*/  PRMT R209, RZ, 0x7610, R209 ;  /* 0x00007610ffd17816 */ /* 0x000fe200000000d1 */
[----:B------:R-:W-:Y:S01]  /*33e0*/  IMAD R132, R124, UR4, RZ ;  /* 0x000000047c847c24 */ /* 0x000fe2000f8e02ff */
[----:B------:R-:W-:Y:S01]  /*33f0*/  LEA.HI.X.SX32 R121, R122, R169, 0x1, P4 ;  /* 0x000000a97a797211 */ /* 0x000fe200020f0eff */
[----:B------:R-:W-:Y:S01]  /*3400*/  IMAD R139, R135, UR4, RZ ;  /* 0x00000004878b7c24 */ /* 0x000fe2000f8e02ff */
[----:B------:R-:W-:-:S02]  /*3410*/  ISETP.LT.AND P6, PT, R116, R174, P0 ;  /* 0x000000ae7400720c */ /* 0x000fc400007c1270 */
[-C--:B------:R-:W-:Y:S01]  /*3420*/  IADD3 R122, P4, PT, R123, R168.reuse, RZ ;  /* 0x000000a87b7a7210 */ /* 0x080fe20007f9e0ff */
[----:B------:R-:W2:Y:S01]  /*3430*/  @P5 LDG.E.U8 R209, desc[UR26][R66.64] ;  /* 0x0000001a42d15981 */ /* 0x000ea2000c1e1100 */
[-C--:B------:R-:W-:Y:S02]  /*3440*/  IADD3 R136, P5, PT, R139, R168.reuse, RZ ;  /* 0x000000a88b887210 */ /* 0x080fe40007fbe0ff */
[----:B------:R-:W-:Y:S02]  /*3450*/  LEA.HI.X.SX32 R123, R123, R169, 0x1, P4 ;  /* 0x000000a97b7b7211 */ /* 0x000fe400020f0eff */
[----:B------:R-:W-:Y:S02]  /*3460*/  IADD3 R128, P4, PT, R132, R168, RZ ;  /* 0x000000a884807210 */ /* 0x000fe40007f9e0ff */
[C---:B------:R-:W-:Y:S02]  /*3470*/  LOP3.LUT R124, R3.reuse, 0x3c, RZ, 0xfc, !PT ;  /* 0x0000003c037c7812 */ /* 0x040fe400078efcff */
[----:B------:R-:W-:Y:S01]  /*3480*/  LOP3.LUT R135, R3, 0x16, RZ, 0xfc, !PT ;  /* 0x0000001603877812 */ /* 0x000fe200078efcff */
[----:B------:R-:W-:Y:S01]  /*3490*/  IMAD R133, R129, UR4, RZ ;  /* 0x0000000481857c24 */ /* 0x000fe2000f8e02ff */
[----:B------:R-:W-:Y:S01]  /*34a0*/  LOP3.LUT R25, R3, 0x2, RZ, 0xfc, !PT ;  /* 0x0000000203197812 */ /* 0x000fe200078efcff */
[----:B------:R-:W-:Y:S01]  /*34b0*/  IMAD R141, R137, UR4, RZ ;  /* 0x00000004898d7c24 */ /* 0x000fe2000f8e02ff */
[----:B------:R-:W-:-:S02]  /*34c0*/  PRMT R178, RZ, 0x7610, R178 ;  /* 0x00007610ffb27816 */ /* 0x000fc400000000b2 */
[-C--:B------:R-:W-:Y:S02]  /*34d0*/  LEA.HI.X.SX32 R129, R132, R169.reuse, 0x1, P4 ;  /* 0x000000a984817211 */ /* 0x080fe400020f0eff */
[----:B------:R-:W-:Y:S02]  /*34e0*/  LEA.HI.X.SX32 R137, R139, R169, 0x1, P5 ;  /* 0x000000a98b897211 */ /* 0x000fe400028f0eff */
[-C--:B------:R-:W-:Y:S01]  /*34f0*/  ISETP.LT.AND P4, PT, R124, R174.reuse, P0 ;  /* 0x000000ae7c00720c */ /* 0x080fe20000781270 */
[----:B------:R-:W2:Y:S01]  /*3500*/  @P6 LDG.E.U8 R178, desc[UR26][R60.64] ;  /* 0x0000001a3cb26981 */ /* 0x000ea2000c1e1100 */
[-C--:B------:R-:W-:Y:S02]  /*3510*/  ISETP.LT.AND P5, PT, R135, R174.reuse, P0 ;  /* 0x000000ae8700720c */ /* 0x080fe400007a1270 */
[----:B------:R-:W-:Y:S01]  /*3520*/  ISETP.LT.AND P3, PT, R25, R174, P0 ;  /* 0x000000ae1900720c */ /* 0x000fe20000761270 */
[----:B------:R-:W-:Y:S01]  /*3530*/  IMAD R140, R134, UR4, RZ ;  /* 0x00000004868c7c24 */ /* 0x000fe2000f8e02ff */
[----:B------:R-:W-:-:S02]  /*3540*/  IADD3 R132, P6, PT, R133, R168, RZ ;  /* 0x000000a885847210 */ /* 0x000fc40007fde0ff */
[----:B------:R-:W-:Y:S02]  /*3550*/  LOP3.LUT R134, R3, 0xe, RZ, 0xfc, !PT ;  /* 0x0000000e03867812 */ /* 0x000fe400078efcff */
[----:B------:R-:W-:Y:S02]  /*3560*/  PRMT R182, RZ, 0x7610, R182 ;  /* 0x00007610ffb67816 */ /* 0x000fe400000000b6 */
[----:B------:R-:W-:Y:S01]  /*3570*/  PRMT R219, RZ, 0x7610, R219 ;  /* 0x00007610ffdb7816 */ /* 0x000fe200000000db */
[----:B------:R-:W-:Y:S01]  /*3580*/  IMAD R147, R143, UR4, RZ ;  /* 0x000000048f937c24 */ /* 0x000fe2000f8e02ff */
[----:B------:R-:W-:Y:S02]  /*3590*/  PRMT R247, RZ, 0x7610, R247 ;  /* 0x00007610fff77816 */ /* 0x000fe400000000f7 */
[----:B------:R-:W-:Y:S01]  /*35a0*/  LEA.HI.X.SX32 R133, R133, R169, 0x1, P6 ;  /* 0x000000a985857211 */ /* 0x000fe200030f0eff */
[----:B------:R-:W3:Y:S01]  /*35b0*/  @P4 LDG.E.U8 R182, desc[UR26][R64.64] ;  /* 0x0000001a40b64981 */ /* 0x000ee2000c1e1100 */
[----:B------:R-:W-:-:S02]  /*35c0*/  ISETP.LT.AND P6, PT, R134, R174, P0 ;  /* 0x000000ae8600720c */ /* 0x000fc400007c1270 */
[----:B------:R-:W-:Y:S01]  /*35d0*/  LOP3.LUT R35, R3, 0x12, RZ, 0xfc, !PT ;  /* 0x0000001203237812 */ /* 0x000fe200078efcff */
[----:B------:R-:W4:Y:S01]  /*35e0*/  @P5 LDG.E.U8 R219, desc[UR26][R72.64] ;  /* 0x0000001a48db5981 */ /* 0x000f22000c1e1100 */
[-C--:B------:R-:W-:Y:S02]  /*35f0*/  IADD3 R138, P4, PT, R140, R168.reuse, RZ ;  /* 0x000000a88c8a7210 */ /* 0x080fe40007f9e0ff */
[----:B------:R-:W-:Y:S01]  /*3600*/  IADD3 R144, P5, PT, R147, R168, RZ ;  /* 0x000000a893907210 */ /* 0x000fe20007fbe0ff */
[----:B------:R-:W5:Y:S01]  /*3610*/  @P3 LDG.E.U8 R247, desc[UR26][R30.64] ;  /* 0x0000001a1ef73981 */ /* 0x000f62000c1e1100 */
[----:B------:R-:W-:Y:S02]  /*3620*/  ISETP.LT.AND P3, PT, R35, R174, P0 ;  /* 0x000000ae2300720c */ /* 0x000fe40000761270 */
[----:B------:R-:W-:Y:S01]  /*3630*/  LOP3.LUT R143, R3, 0x26, RZ, 0xfc, !PT ;  /* 0x00000026038f7812 */ /* 0x000fe200078efcff */
[----:B------:R-:W-:Y:S01]  /*3640*/  IMAD R149, R145, UR4, RZ ;  /* 0x0000000491957c24 */ /* 0x000fe2000f8e02ff */
[----:B------:R-:W-:Y:S01]  /*3650*/  PRMT R217, RZ, 0x7610, R217 ;  /* 0x00007610ffd97816 */ /* 0x000fe200000000d9 */
[----:B------:R-:W-:Y:S01]  /*3660*/  IMAD R148, R142, UR4, RZ ;  /* 0x000000048e947c24 */ /* 0x000fe2000f8e02ff */
[----:B------:R-:W-:-:S02]  /*3670*/  LEA.HI.X.SX32 R139, R140, R169, 0x1, P4 ;  /* 0x000000a98c8b7211 */ /* 0x000fc400020f0eff */
[-C--:B------:R-:W-:Y:S02]  /*3680*/  LEA.HI.X.SX32 R145, R147, R169.reuse, 0x1, P5 ;  /* 0x000000a993917211 */ /* 0x080fe400028f0eff */
[----:B------:R-:W-:Y:S01]  /*3690*/  IADD3 R140, P4, PT, R141, R168, RZ ;  /* 0x000000a88d8c7210 */ /* 0x000fe20007f9e0ff */
[----:B------:R-:W5:Y:S01]  /*36a0*/  @P6 LDG.E.U8 R217, desc[UR26][R70.64] ;  /* 0x0000001a46d96981 */ /* 0x000f62000c1e1100 */
[----:B------:R-:W-:Y:S02]  /*36b0*/  LOP3.LUT R142, R3, 0x1e, RZ, 0xfc, !PT ;  /* 0x0000001e038e7812 */ /* 0x000fe400078efcff */
[----:B------:R-:W-:Y:S02]  /*36c0*/  ISETP.LT.AND P5, PT, R143, R174, P0 ;  /* 0x000000ae8f00720c */ /* 0x000fe400007a1270 */
[----:B------:R-:W-:Y:S02]  /*36d0*/  PRMT R241, RZ, 0x7610, R241 ;  /* 0x00007610fff17816 */ /* 0x000fe400000000f1 */
[----:B------:R-:W-:-:S02]  /*36e0*/  LEA.HI.X.SX32 R141, R141, R169, 0x1, P4 ;  /* 0x000000a98d8d7211 */ /* 0x000fc400020f0eff */
[----:B------:R-:W-:Y:S02]  /*36f0*/  ISETP.LT.AND P6, PT, R142, R174, P0 ;  /* 0x000000ae8e00720c */ /* 0x000fe400007c1270 */
[----:B------:R-:W-:Y:S01]  /*3700*/  IADD3 R146, P4, PT, R148, R168, RZ ;  /* 0x000000a894927210 */ /* 0x000fe20007f9e0ff */
[----:B------:R-:W5:Y:S01]  /*3710*/  @P3 LDG.E.U8 R241, desc[UR26][R38.64] ;  /* 0x0000001a26f13981 */ /* 0x000f62000c1e1100 */
[----:B------:R-:W-:Y:S01]  /*3720*/  PRMT R229, RZ, 0x7610, R229 ;  /* 0x00007610ffe57816 */ /* 0x000fe200000000e5 */
[----:B------:R-:W-:Y:S01]  /*3730*/  IMAD R155, R152, UR4, RZ ;  /* 0x00000004989b7c24 */ /* 0x000fe2000f8e02ff */
[----:B------:R-:W-:Y:S02]  /*3740*/  LEA.HI.X.SX32 R147, R148, R169, 0x1, P4 ;  /* 0x000000a994937211 */ /* 0x000fe400020f0eff */
[----:B------:R-:W-:Y:S02]  /*3750*/  ISETP.LT.AND P3, PT, R34, R174, P0 ;  /* 0x000000ae2200720c */ /* 0x000fe40000761270 */
[----:B------:R-:W-:Y:S01]  /*3760*/  IADD3 R148, P4, PT, R149, R168, RZ ;  /* 0x000000a895947210 */ /* 0x000fe20007f9e0ff */
[----:B------:R-:W5:Y:S01]  /*3770*/  @P5 LDG.E.U8 R229, desc[UR26][R76.64] ;  /* 0x0000001a4ce55981 */ /* 0x000f62000c1e1100 */
[----:B------:R-:W-:-:S02]  /*3780*/  PRMT R227, RZ, 0x7610, R227 ;  /* 0x00007610ffe37816 */ /* 0x000fc400000000e3 */
[----:B------:R-:W-:Y:S01]  /*3790*/  LOP3.LUT R150, R3, 0x2e, RZ, 0xfc, !PT ;  /* 0x0000002e03967812 */ /* 0x000fe200078efcff */
[----:B------:R-:W-:Y:S01]  /*37a0*/  IMAD R157, R151, UR4, RZ ;  /* 0x00000004979d7c24 */ /* 0x000fe2000f8e02ff */
[----:B------:R-:W-:Y:S02]  /*37b0*/  LEA.HI.X.SX32 R149, R149, R169, 0x1, P4 ;  /* 0x000000a995957211 */ /* 0x000fe400020f0eff */
[----:B------:R-:W-:Y:S01]  /*37c0*/  IADD3 R152, P5, PT, R155, R168, RZ ;  /* 0x000000a89b987210 */ /* 0x000fe20007fbe0ff */
[----:B------:R-:W5:Y:S01]  /*37d0*/  @P6 LDG.E.U8 R227, desc[UR26][R74.64] ;  /* 0x0000001a4ae36981 */ /* 0x000f62000c1e1100 */
[----:B------:R-:W-:Y:S02]  /*37e0*/  ISETP.LT.AND P4, PT, R150, R174, P0 ;  /* 0x000000ae9600720c */ /* 0x000fe40000781270 */
[C---:B------:R-:W-:Y:S02]  /*37f0*/  LOP3.LUT R151, R3.reuse, 0x36, RZ, 0xfc, !PT ;  /* 0x0000003603977812 */ /* 0x040fe400078efcff */
[----:B------:R-:W-:-:S02]  /*3800*/  LOP3.LUT R153, R3, 0x3e, RZ, 0xfc, !PT ;  /* 0x0000003e03997812 */ /* 0x000fc400078efcff */
[----:B------:R-:W-:Y:S02]  /*3810*/  IADD3 R154, P6, PT, R157, R168, RZ ;  /* 0x000000a89d9a7210 */ /* 0x000fe40007fde0ff */
[-C--:B------:R-:W-:Y:S02]  /*3820*/  LEA.HI.X.SX32 R155, R155, R169.reuse, 0x1, P5 ;  /* 0x000000a99b9b7211 */ /* 0x080fe400028f0eff */
[-C--:B------:R-:W-:Y:S02]  /*3830*/  ISETP.LT.AND P5, PT, R151, R174.reuse, P0 ;  /* 0x000000ae9700720c */ /* 0x080fe400007a1270 */
[----:B------:R-:W-:Y:S01]  /*3840*/  ISETP.LT.AND P0, PT, R153, R174, P0 ;  /* 0x000000ae9900720c */ /* 0x000fe20000701270 */
[----:B------:R-:W-:Y:S01]  /*3850*/  @P3 IMAD.MOV.U32 R156, RZ, RZ, R154 ;  /* 0x000000ffff9c3224 */ /* 0x000fe200078e009a */
[----:B------:R-:W-:Y:S02]  /*3860*/  PRMT R200, RZ, 0x7610, R200 ;  /* 0x00007610ffc87816 */ /* 0x000fe400000000c8 */
[----:B------:R-:W-:Y:S01]  /*3870*/  PRMT R204, RZ, 0x7610, R204 ;  /* 0x00007610ffcc7816 */ /* 0x000fe200000000cc */
[----:B------:R-:W-:Y:S01]  /*3880*/  IMAD R163, R163, UR4, RZ ;  /* 0x00000004a3a37c24 */ /* 0x000fe2000f8e02ff */
[----:B------:R-:W-:Y:S01]  /*3890*/  LEA.HI.X.SX32 R157, R157, R169, 0x1, P6 ;  /* 0x000000a99d9d7211 */ /* 0x000fe200030f0eff */
[----:B------:R-:W-:Y:S01]  /*38a0*/  @P3 IMAD.MOV.U32 R158, RZ, RZ, R152 ;  /* 0x000000ffff9e3224 */ /* 0x000fe200078e0098 */
[----:B------:R-:W-:Y:S01]  /*38b0*/  PRMT R202, RZ, 0x7610, R202 ;  /* 0x00007610ffca7816 */ /* 0x000fe200000000ca */
[----:B------:R-:W-:Y:S01]  /*38c0*/  @P3 IMAD.MOV.U32 R159, RZ, RZ, R155 ;  /* 0x000000ffff9f3224 */ /* 0x000fe200078e009b */
[----:B------:R-:W-:Y:S01]  /*38d0*/  PRMT R208, RZ, 0x7610, R208 ;  /* 0x00007610ffd07816 */ /* 0x000fe200000000d0 */
[----:B------:R0:W5:Y:S01]  /*38e0*/  @P3 LDG.E.U8 R204, desc[UR26][R156.64] ;  /* 0x0000001a9ccc3981 */ /* 0x000162000c1e1100 */
[----:B------:R-:W-:-:S03]  /*38f0*/  IMAD R162, R162, UR4, RZ ;  /* 0x00000004a2a27c24 */ /* 0x000fc6000f8e02ff */
[----:B------:R-:W5:Y:S04]  /*3900*/  @P4 LDG.E.U8 R200, desc[UR26][R78.64] ;  /* 0x0000001a4ec84981 */ /* 0x000f68000c1e1100 */
[----:B------:R1:W5:Y:S01]  /*3910*/  @P3 LDG.E.U8 R202, desc[UR26][R158.64] ;  /* 0x0000001a9eca3981 */ /* 0x000362000c1e1100 */
[----:B0-----:R-:W-:-:S03]  /*3920*/  IADD3 R156, P4, PT, R163, R168, RZ ;  /* 0x000000a8a39c7210 */ /* 0x001fc60007f9e0ff */
[----:B------:R-:W5:Y:S01]  /*3930*/  @P0 LDG.E.U8 R208, desc[UR26][R82.64] ;  /* 0x0000001a52d00981 */ /* 0x000f62000c1e1100 */
[----:B------:R-:W-:Y:S01]  /*3940*/  IMAD R218, R160, UR4, RZ ;  /* 0x00000004a0da7c24 */ /* 0x000fe2000f8e02ff */
[----:B-1----:R-:W-:Y:S01]  /*3950*/  LEA.HI.X.SX32 R159, R163, R169, 0x1, P4 ;  /* 0x000000a9a39f7211 */ /* 0x002fe200020f0eff */
[----:B------:R-:W-:Y:S01]  /*3960*/  IMAD R163, R161, UR4, RZ ;  /* 0x00000004a1a37c24 */ /* 0x000fe2000f8e02ff */
[----:B------:R-:W-:-:S04]  /*3970*/  IADD3 R158, P0, PT, R162, R168, RZ ;  /* 0x000000a8a29e7210 */ /* 0x000fc80007f1e0ff */
[-C--:B------:R-:W-:Y:S02]  /*3980*/  LEA.HI.X.SX32 R161, R162, R169.reuse, 0x1, P0 ;  /* 0x000000a9a2a17211 */ /* 0x080fe400000f0eff */
[CC--:B------:R-:W-:Y:S01]  /*3990*/  IADD3 R160, P0, PT, R163.reuse, R168.reuse, RZ ;  /* 0x000000a8a3a07210 */ /* 0x0c0fe20007f1e0ff */
[----:B------:R-:W-:Y:S01]  /*39a0*/  @P3 IMAD.MOV.U32 R164, RZ, RZ, R156 ;  /* 0x000000ffffa43224 */ /* 0x000fe200078e009c */
[----:B------:R-:W-:Y:S01]  /*39b0*/  PRMT R212, RZ, 0x7610, R212 ;  /* 0x00007610ffd47816 */ /* 0x000fe200000000d4 */
[----:B------:R-:W-:Y:S01]  /*39c0*/  @P3 IMAD.MOV.U32 R165, RZ, RZ, R159 ;  /* 0x000000ffffa53224 */ /* 0x000fe200078e009f */
[----:B------:R-:W-:Y:S01]  /*39d0*/  LEA.HI.X.SX32 R163, R163, R169, 0x1, P0 ;  /* 0x000000a9a3a37211 */ /* 0x000fe200000f0eff */
[----:B------:R-:W-:Y:S01]  /*39e0*/  IMAD R220, R171, UR4, RZ ;  /* 0x00000004abdc7c24 */ /* 0x000fe2000f8e02ff */
[----:B------:R-:W-:Y:S01]  /*39f0*/  IADD3 R162, P4, PT, R218, R168, RZ ;  /* 0x000000a8daa27210 */ /* 0x000fe20007f9e0ff */
[----:B------:R-:W-:Y:S01]  /*3a00*/  IMAD R222, R170, UR4, RZ ;  /* 0x00000004aade7c24 */ /* 0x000fe2000f8e02ff */
[----:B------:R-:W-:Y:S01]  /*3a10*/  PRMT R210, RZ, 0x7610, R210 ;  /* 0x00007610ffd27816 */ /* 0x000fe200000000d2 */
[----:B------:R0:W5:Y:S01]  /*3a20*/  @P3 LDG.E.U8 R212, desc[UR26][R164.64] ;  /* 0x0000001aa4d43981 */ /* 0x000162000c1e1100 */
[----:B------:R-:W-:Y:S01]  /*3a30*/  PRMT R214, RZ, 0x7610, R214 ;  /* 0x00007610ffd67816 */ /* 0x000fe200000000d6 */
[----:B------:R-:W-:-:S02]  /*3a40*/  @P3 IMAD.MOV.U32 R166, RZ, RZ, R158 ;  /* 0x000000ffffa63224 */ /* 0x000fc400078e009e */
[----:B------:R-:W-:Y:S02]  /*3a50*/  @P3 IMAD.MOV.U32 R167, RZ, RZ, R161 ;  /* 0x000000ffffa73224 */ /* 0x000fe400078e00a1 */
[----:B------:R-:W-:Y:S02]  /*3a60*/  @P3 IMAD.MOV.U32 R170, RZ, RZ, R160 ;  /* 0x000000ffffaa3224 */ /* 0x000fe400078e00a0 */
[----:B------:R-:W-:Y:S01]  /*3a70*/  @P3 IMAD.MOV.U32 R171, RZ, RZ, R163 ;  /* 0x000000ffffab3224 */ /* 0x000fe200078e00a3 */
[----:B------:R1:W5:Y:S01]  /*3a80*/  @P3 LDG.E.U8 R210, desc[UR26][R166.64] ;  /* 0x0000001aa6d23981 */ /* 0x000362000c1e1100 */
[----:B0-----:R-:W-:Y:S02]  /*3a90*/  LEA.HI.X.SX32 R165, R218, R169, 0x1, P4 ;  /* 0x000000a9daa57211 */ /* 0x001fe400020f0eff */
[----:B------:R-:W-:Y:S01]  /*3aa0*/  IADD3 R164, P0, PT, R220, R168, RZ ;  /* 0x000000a8dca47210 */ /* 0x000fe20007f1e0ff */
[----:B------:R0:W5:Y:S01]  /*3ab0*/  @P3 LDG.E.U8 R214, desc[UR26][R170.64] ;  /* 0x0000001aaad63981 */ /* 0x000162000c1e1100 */
[----:B------:R-:W-:-:S02]  /*3ac0*/  PRMT R216, RZ, 0x7610, R216 ;  /* 0x00007610ffd87816 */ /* 0x000fc400000000d8 */
[----:B------:R-:W-:Y:S02]  /*3ad0*/  PRMT R206, RZ, 0x7610, R206 ;  /* 0x00007610ffce7816 */ /* 0x000fe400000000ce */
[----:B-1----:R-:W-:Y:S02]  /*3ae0*/  IADD3 R166, P4, PT, R222, R168, RZ ;  /* 0x000000a8dea67210 */ /* 0x002fe40007f9e0ff */
[----:B------:R-:W-:Y:S02]  /*3af0*/  LEA.HI.X.SX32 R167, R220, R169, 0x1, P0 ;  /* 0x000000a9dca77211 */ /* 0x000fe400000f0eff */
[----:B------:R-:W5:Y:S01]  /*3b00*/  @P5 LDG.E.U8 R206, desc[UR26][R80.64] ;  /* 0x0000001a50ce5981 */ /* 0x000f62000c1e1100 */
[----:B0-----:R-:W-:Y:S02]  /*3b10*/  @P3 IMAD.MOV.U32 R170, RZ, RZ, R162 ;  /* 0x000000ffffaa3224 */ /* 0x001fe400078e00a2 */
[----:B------:R-:W-:Y:S01]  /*3b20*/  @P3 IMAD.MOV.U32 R171, RZ, RZ, R165 ;  /* 0x000000ffffab3224 */ /* 0x000fe200078e00a5 */
[----:B------:R-:W-:-:S02]  /*3b30*/  PRMT R173, RZ, 0x7610, R173 ;  /* 0x00007610ffad7816 */ /* 0x000fc400000000ad */
[----:B------:R-:W-:Y:S02]  /*3b40*/  PRMT R175, RZ, 0x7610, R175 ;  /* 0x00007610ffaf7816 */ /* 0x000fe400000000af */
[----:B------:R-:W-:Y:S01]  /*3b50*/  PRMT R177, RZ, 0x7610, R177 ;  /* 0x00007610ffb17816 */ /* 0x000fe200000000b1 */
[----:B------:R0:W5:Y:S01]  /*3b60*/  @P3 LDG.E.U8 R216, desc[UR26][R170.64] ;  /* 0x0000001aaad83981 */ /* 0x000162000c1e1100 */
[----:B------:R-:W-:Y:S02]  /*3b70*/  PRMT R179, RZ, 0x7610, R179 ;  /* 0x00007610ffb37816 */ /* 0x000fe400000000b3 */
[----:B------:R-:W-:Y:S02]  /*3b80*/  PRMT R181, RZ, 0x7610, R181 ;  /* 0x00007610ffb57816 */ /* 0x000fe400000000b5 */
[----:B------:R-:W-:Y:S02]  /*3b90*/  PRMT R183, RZ, 0x7610, R183 ;  /* 0x00007610ffb77816 */ /* 0x000fe400000000b7 */
[----:B------:R-:W-:-:S02]  /*3ba0*/  PRMT R185, RZ, 0x7610, R185 ;  /* 0x00007610ffb97816 */ /* 0x000fc400000000b9 */
[----:B------:R-:W-:Y:S02]  /*3bb0*/  PRMT R187, RZ, 0x7610, R187 ;  /* 0x00007610ffbb7816 */ /* 0x000fe400000000bb */
[----:B------:R-:W-:Y:S02]  /*3bc0*/  PRMT R189, RZ, 0x7610, R189 ;  /* 0x00007610ffbd7816 */ /* 0x000fe400000000bd */
[----:B------:R-:W-:Y:S02]  /*3bd0*/  PRMT R191, RZ, 0x7610, R191 ;  /* 0x00007610ffbf7816 */ /* 0x000fe400000000bf */
[----:B------:R-:W-:Y:S02]  /*3be0*/  PRMT R193, RZ, 0x7610, R193 ;  /* 0x00007610ffc17816 */ /* 0x000fe400000000c1 */
[----:B------:R-:W-:Y:S02]  /*3bf0*/  PRMT R195, RZ, 0x7610, R195 ;  /* 0x00007610ffc37816 */ /* 0x000fe400000000c3 */
[----:B------:R-:W-:-:S02]  /*3c00*/  PRMT R197, RZ, 0x7610, R197 ;  /* 0x00007610ffc57816 */ /* 0x000fc400000000c5 */
[----:B------:R-:W-:Y:S02]  /*3c10*/  PRMT R199, RZ, 0x7610, R199 ;  /* 0x00007610ffc77816 */ /* 0x000fe400000000c7 */
[----:B------:R-:W-:Y:S02]  /*3c20*/  PRMT R201, RZ, 0x7610, R201 ;  /* 0x00007610ffc97816 */ /* 0x000fe400000000c9 */
[----:B------:R-:W-:Y:S02]  /*3c30*/  PRMT R203, RZ, 0x7610, R203 ;  /* 0x00007610ffcb7816 */ /* 0x000fe400000000cb */
[----:B------:R-:W-:Y:S01]  /*3c40*/  LEA.HI.X.SX32 R169, R222, R169, 0x1, P4 ;  /* 0x000000a9dea97211 */ /* 0x000fe200020f0eff */
[----:B0-----:R-:W-:Y:S01]  /*3c50*/  @P3 IMAD.MOV.U32 R170, RZ, RZ, R164 ;  /* 0x000000ffffaa3224 */ /* 0x001fe200078e00a4 */
[----:B------:R-:W-:Y:S01]  /*3c60*/  PRMT R205, RZ, 0x7610, R205 ;  /* 0x00007610ffcd7816 */ /* 0x000fe200000000cd */
[----:B------:R-:W-:Y:S01]  /*3c70*/  @P3 IMAD.MOV.U32 R171, RZ, RZ, R167 ;  /* 0x000000ffffab3224 */ /* 0x000fe200078e00a7 */
[----:B------:R-:W-:Y:S01]  /*3c80*/  PRMT R207, RZ, 0x7610, R207 ;  /* 0x00007610ffcf7816 */ /* 0x000fe200000000cf */
[----:B------:R-:W-:Y:S01]  /*3c90*/  @P3 IMAD.MOV.U32 R168, RZ, RZ, R166 ;  /* 0x000000ffffa83224 */ /* 0x000fe200078e00a6 */
[----:B------:R-:W-:Y:S01]  /*3ca0*/  PRMT R211, RZ, 0x7610, R211 ;  /* 0x00007610ffd37816 */ /* 0x000fe200000000d3 */
[----:B------:R-:W5:Y:S01]  /*3cb0*/  @P3 LDG.E.U8 R173, desc[UR26][R86.64] ;  /* 0x0000001a56ad3981 */ /* 0x000f62000c1e1100 */
[----:B------:R-:W-:-:S02]  /*3cc0*/  PRMT R213, RZ, 0x7610, R213 ;  /* 0x00007610ffd57816 */ /* 0x000fc400000000d5 */
[----:B------:R-:W-:Y:S01]  /*3cd0*/  PRMT R215, RZ, 0x7610, R215 ;  /* 0x00007610ffd77816 */ /* 0x000fe200000000d7 */
[----:B------:R-:W5:Y:S01]  /*3ce0*/  @P3 LDG.E.U8 R175, desc[UR26][R88.64] ;  /* 0x0000001a58af3981 */ /* 0x000f62000c1e1100 */
[----:B------:R-:W-:Y:S02]  /*3cf0*/  PRMT R221, RZ, 0x7610, R221 ;  /* 0x00007610ffdd7816 */ /* 0x000fe400000000dd */
[----:B------:R-:W-:Y:S01]  /*3d00*/  PRMT R223, RZ, 0x7610, R223 ;  /* 0x00007610ffdf7816 */ /* 0x000fe200000000df */
[----:B------:R-:W5:Y:S01]  /*3d10*/  @P3 LDG.E.U8 R177, desc[UR26][R90.64] ;  /* 0x0000001a5ab13981 */ /* 0x000f62000c1e1100 */
[----:B------:R-:W-:Y:S02]  /*3d20*/  PRMT R225, RZ, 0x7610, R225 ;  /* 0x00007610ffe17816 */ /* 0x000fe400000000e1 */
[----:B------:R-:W-:Y:S01]  /*3d30*/  PRMT R220, RZ, 0x7610, R220 ;  /* 0x00007610ffdc7816 */ /* 0x000fe200000000dc */
[----:B------:R-:W5:Y:S01]  /*3d40*/  @P3 LDG.E.U8 R179, desc[UR26][R94.64] ;  /* 0x0000001a5eb33981 */ /* 0x000f62000c1e1100 */
[----:B------:R-:W-:-:S03]  /*3d50*/  PRMT R222, RZ, 0x7610, R222 ;  /* 0x00007610ffde7816 */ /* 0x000fc600000000de */
[----:B------:R-:W5:Y:S04]  /*3d60*/  @P3 LDG.E.U8 R181, desc[UR26][R96.64] ;  /* 0x0000001a60b53981 */ /* 0x000f68000c1e1100 */
        /* <DEDUP_REMOVED lines=20> */
[----:B------:R0:W5:Y:S01]  /*3eb0*/  @P3 LDG.E.U8 R222, desc[UR26][R168.64] ;  /* 0x0000001aa8de3981 */ /* 0x000162000c1e1100 */
[----:B------:R-:W-:-:S04]  /*3ec0*/  SHF.R.S32.HI R218, RZ, 0x7, R69 ;  /* 0x00000007ffda7819 */ /* 0x000fc80000011445 */
[----:B------:R-:W-:Y:S01]  /*3ed0*/  SGXT R218, R218, 0x1 ;  /* 0x00000001dada781a */ /* 0x000fe20000000200 */
[----:B------:R-:W-:-:S04]  /*3ee0*/  @!UP0 UIADD3 UR4, UPT, UPT, -UR7, 0x100000, URZ ;  /* 0x0010000007048890 */ /* 0x000fc8000fffe1ff */
[----:B------:R-:W-:Y:S02]  /*3ef0*/  @!UP0 USHF.L.U32 UR5, UR4, 0xb, URZ ;  /* 0x0000000b04058899 */ /* 0x000fe400080006ff */
[----:B------:R-:W-:Y:S01]  /*3f00*/  @!UP0 USHF.L.U32 UR4, UR4, 0x1, URZ ;  /* 0x0000000104048899 */ /* 0x000fe200080006ff */
[----:B------:R-:W-:Y:S01]  /*3f10*/  LOP3.LUT R218, R218, 0x90, RZ, 0xc0, !PT ;  /* 0x00000090dada7812 */ /* 0x000fe200078ec0ff */
[----:B------:R-:W-:-:S03]  /*3f20*/  VOTEU.ALL UP0, P2 ;  /* 0x0000000000ff7886 */ /* 0x000fc60001000000 */
[----:B0-----:R-:W-:-:S04]  /*3f30*/  LOP3.LUT R168, R218, 0x7f, R69, 0x78, !PT ;  /* 0x0000007fdaa87812 */ /* 0x001fc800078e7845 */
[----:B------:R-:W-:-:S03]  /*3f40*/  LOP3.LUT R170, R168, 0x20, RZ, 0x3c, !PT ;  /* 0x00000020a8aa7812 */ /* 0x000fc600078e3cff */
[----:B------:R0:W1:Y:S01]  /*3f50*/  @!UP0 SYNCS.EXCH.64 URZ, [UR13+0x8008], UR4 ;  /* 0x008008040dff85b2 */ /* 0x0000620008000100 */
[----:B--2---:R-:W-:Y:S01]  /*3f60*/  STS.U8 [R168+UR13], R196 ;  /* 0x000000c4a8007988 */ /* 0x004fe2000800000d */
[----:B------:R-:W-:-:S03]  /*3f70*/  LOP3.LUT R171, R168, 0x40, RZ, 0x3c, !PT ;  /* 0x00000040a8ab7812 */ /* 0x000fc600078e3cff */
[----:B---3--:R-:W-:Y:S04]  /*3f80*/  STS.U8 [R168+UR13+0x400], R198 ;  /* 0x000400c6a8007988 */ /* 0x008fe8000800000d */
[----:B----4-:R-:W-:Y:S04]  /*3f90*/  STS.U8 [R168+UR13+0x800], R194 ;  /* 0x000800c2a8007988 */ /* 0x010fe8000800000d */
[----:B-----5:R-:W-:Y:S04]  /*3fa0*/  STS.U8 [R168+UR13+0xc00], R192 ;  /* 0x000c00c0a8007988 */ /* 0x020fe8000800000d */
[----:B------:R-:W-:Y:S04]  /*3fb0*/  STS.U8 [R168+UR13+0x1000], R249 ;  /* 0x001000f9a8007988 */ /* 0x000fe8000800000d */
[----:B------:R-:W-:Y:S04]  /*3fc0*/  STS.U8 [R168+UR13+0x1400], R245 ;  /* 0x001400f5a8007988 */ /* 0x000fe8000800000d */
[----:B------:R-:W-:Y:S04]  /*3fd0*/  STS.U8 [R168+UR13+0x1800], R251 ;  /* 0x001800fba8007988 */ /* 0x000fe8000800000d */
[----:B------:R-:W-:Y:S04]  /*3fe0*/  STS.U8 [R168+UR13+0x1c00], R243 ;  /* 0x001c00f3a8007988 */ /* 0x000fe8000800000d */
[----:B------:R2:W-:Y:S04]  /*3ff0*/  STS.U8 [R170+UR13+0x500], R172 ;  /* 0x000500acaa007988 */ /* 0x0005e8000800000d */
[----:B------:R0:W-:Y:S01]  /*4000*/  STS.U8 [R170+UR13+0x100], R247 ;  /* 0x000100f7aa007988 */ /* 0x0001e2000800000d */
[----:B--2---:R-:W-:-:S03]  /*4010*/  LOP3.LUT R172, R168, 0x60, RZ, 0x3c, !PT ;  /* 0x00000060a8ac7812 */ /* 0x004fc600078e3cff */
[----:B------:R0:W-:Y:S04]  /*4020*/  STS.U8 [R170+UR13+0x900], R241 ;  /* 0x000900f1aa007988 */ /* 0x0001e8000800000d */
        /* <DEDUP_REMOVED lines=19> */
[----:B------:R0:W-:Y:S01]  /*4160*/  STS.U8 [R172+UR13+0x1f00], R208 ;  /* 0x001f00d0ac007988 */ /* 0x0001e2000800000d */
[----:B------:R-:W-:-:S03]  /*4170*/  ISETP.NE.U32.AND P0, PT, RZ, UR8, PT ;  /* 0x00000008ff007c0c */ /* 0x000fc6000bf05070 */
[----:B------:R0:W-:Y:S01]  /*4180*/  STS.U8 [R172+UR13+0x1b00], R206 ;  /* 0x001b00ceac007988 */ /* 0x0001e2000800000d */
[C---:B------:R-:W-:Y:S02]  /*4190*/  ISETP.LT.OR P3, PT, R4.reuse, 0x40, P0 ;  /* 0x000000400400780c */ /* 0x040fe40000761670 */
[----:B------:R-:W-:Y:S01]  /*41a0*/  ISETP.GE.AND P4, PT, R4, 0x80, PT ;  /* 0x000000800400780c */ /* 0x000fe20003f86270 */
        /* <DEDUP_REMOVED lines=32> */
[----:B-1----:R1:W-:Y:S06]  /*43b0*/  MEMBAR.ALL.CTA ;  /* 0x0000000000007992 */ /* 0x0023ec0000008000 */
[----:B-1----:R-:W1:Y:S02]  /*43c0*/  FENCE.VIEW.ASYNC.S ;  /* 0x00000000000073c6 */ /* 0x002e640000000000 */
[----:B-1----:R-:W-:Y:S06]  /*43d0*/  BAR.SYNC.DEFER_BLOCKING 0x0 ;  /* 0x0000000000007b1d */ /* 0x002fec0000010000 */
[----:B------:R-:W-:Y:S05]  /*43e0*/  @P3 BRA `(.L_x_6) ;  /* 0x0000000000683947 */ /* 0x000fea0003800000 */
[----:B0-----:R-:W-:Y:S02]  /*43f0*/  UIADD3 UR4, UPT, UPT, UR13, 0x2000, URZ ;  /* 0x000020000d047890 */ /* 0x001fe4000fffe0ff */
[----:B------:R-:W-:Y:S02]  /*4400*/  USHF.R.U32.HI UR6, URZ, 0x4, UR13 ;  /* 0x00000004ff067899 */ /* 0x000fe4000801160d */
[----:B------:R-:W-:Y:S02]  /*4410*/  USHF.R.U32.HI UR4, URZ, 0x4, UR4 ;  /* 0x00000004ff047899 */ /* 0x000fe40008011604 */
[----:B------:R-:W-:Y:S02]  /*4420*/  USGXT.U32 UR6, UR6, 0xe ;  /* 0x0000000e0606789a */ /* 0x000fe40008000000 */
[----:B------:R-:W-:Y:S01]  /*4430*/  USGXT.U32 UR8, UR4, 0xe ;  /* 0x0000000e0408789a */ /* 0x000fe20008000000 */
[----:B------:R-:W-:Y:S01]  /*4440*/  UMOV UR16, 0x100 ;  /* 0x0000010000107882 */ /* 0x000fe20000000000 */
[----:B------:R-:W-:Y:S01]  /*4450*/  UMOV UR17, 0x40004040 ;  /* 0x4000404000117882 */ /* 0x000fe20000000000 */
[----:B------:R-:W-:Y:S01]  /*4460*/  UMOV UR18, 0xfffffffe ;  /* 0xfffffffe00127882 */ /* 0x000fe20000000000 */
[----:B------:R-:W-:Y:S01]  /*4470*/  UMOV UR19, 0x7fffbfdf ;  /* 0x7fffbfdf00137882 */ /* 0x000fe20000000000 */
[----:B------:R-:W-:Y:S01]  /*4480*/  UMOV UR7, URZ ;  /* 0x000000ff00077c82 */ /* 0x000fe20008000000 */
[----:B------:R-:W-:Y:S01]  /*4490*/  UMOV UR9, URZ ;  /* 0x000000ff00097c82 */ /* 0x000fe20008000000 */
[----:B------:R-:W-:-:S02]  /*44a0*/  UIADD3.64 UR16, UPT, UPT, UR6, UR16, URZ ;  /* 0x0000001006107297 */ /* 0x000fc4000fffe0ff */
[----:B------:R-:W-:Y:S01]  /*44b0*/  UIADD3.64 UR18, UPT, UPT, UR8, -UR18, URZ ;  /* 0x8000001208127297 */ /* 0x000fe2000fffe0ff */
[----:B------:R-:W-:Y:S01]  /*44c0*/  UMOV UR20, 0x0 ;  /* 0x0000000000147882 */ /* 0x000fe20000000000 */
[----:B------:R-:W-:Y:S01]  /*44d0*/  UMOV UR21, 0x8208490 ;  /* 0x0820849000157882 */ /* 0x000fe20000000000 */
[----:B------:R-:W-:Y:S01]  /*44e0*/  UMOV UR4, UR10 ;  /* 0x0000000a00047c82 */ /* 0x000fe20008000000 */
[----:B------:R-:W-:Y:S01]  /*44f0*/  UMOV UR5, URZ ;  /* 0x000000ff00057c82 */ /* 0x000fe20008000000 */
[----:B------:R-:W-:Y:S01]  /*4500*/  UMOV UR7, 0x40004040 ;  /* 0x4000404000077882 */ /* 0x000fe20000000000 */
[----:B------:R-:W-:Y:S01]  /*4510*/  UMOV UR9, 0x80004020 ;  /* 0x8000402000097882 */ /* 0x000fe20000000000 */
[----:B------:R-:W-:Y:S01]  /*4520*/  UMOV UR22, 0x0 ;  /* 0x0000000000167882 */ /* 0x000fe20000000000 */
[----:B------:R-:W-:Y:S01]  /*4530*/  UMOV UR23, 0x8208490 ;  /* 0x0820849000177882 */ /* 0x000fe20000000000 */
[----:B------:R-:W-:Y:S01]  /*4540*/  UMOV UR4, UR4 ;  /* 0x0000000400047c82 */ /* 0x000fe20008000000 */
[----:B------:R1:W-:Y:S01]  /*4550*/  UTCQMMA gdesc[UR6], gdesc[UR8], tmem[UR12], tmem[UR20], idesc[UR21], !UPT ;  /* 0x00ff1408060075ea */ /* 0x0003e2000f80030c */
[----:B------:R1:W-:Y:S01]  /*4560*/  UTCQMMA gdesc[UR16], gdesc[UR18], tmem[UR12], tmem[UR22], idesc[UR23], UPT ;  /* 0x00ff1612100075ea */ /* 0x0003e2000b80030c */
[----:B------:R1:W-:Y:S01]  /*4570*/  UTCBAR [UR4], URZ ;  /* 0x000000ff040073e9 */ /* 0x0003e200080000ff */
[----:B------:R-:W-:Y:S01]  /*4580*/  NOP ;  /* 0x0000000000007918 */ /* 0x000fe20000000000 */
.L_x_6:
[----:B01----:R-:W-:Y:S01]  /*4590*/  UMOV UR4, URZ ;  /* 0x000000ff00047c82 */ /* 0x003fe20008000000 */
[----:B------:R-:W-:Y:S05]  /*45a0*/  @!P4 BRA `(.L_x_7) ;  /* 0x0000001800e4c947 */ /* 0x000fea0003800000 */
[----:B------:R-:W-:Y:S01]  /*45b0*/  SHF.R.S32.HI R177, RZ, 0x1f, R4 ;  /* 0x0000001fffb17819 */ /* 0x000fe20000011404 */
[----:B------:R-:W-:Y:S01]  /*45c0*/  UIADD3 UR4, UPT, UPT, UR13, 0x4000, URZ ;  /* 0x000040000d047890 */ /* 0x000fe2000fffe0ff */
[----:B------:R-:W-:Y:S01]  /*45d0*/  IMAD.SHL.U32 R173, R126, 0x40, RZ ;  /* 0x000000407ead7824 */ /* 0x000fe200078e00ff */
[----:B------:R-:W-:Y:S01]  /*45e0*/  UIADD3 UR5, UPT, UPT, UR13, 0x6000, URZ ;  /* 0x000060000d057890 */ /* 0x000fe2000fffe0ff */
[----:B------:R-:W-:Y:S01]  /*45f0*/  LEA.HI R177, R177, R4, RZ, 0x6 ;  /* 0x00000004b1b17211 */ /* 0x000fe200078f30ff */
[----:B------:R-:W-:Y:S01]  /*4600*/  USHF.R.U32.HI UR4, URZ, 0x4, UR4 ;  /* 0x00000004ff047899 */ /* 0x000fe20008011604 */
[----:B------:R-:W-:Y:S01]  /*4610*/  IMAD.SHL.U32 R175, R127, 0x40, RZ ;  /* 0x000000407faf7824 */ /* 0x000fe200078e00ff */
[----:B------:R-:W-:Y:S01]  /*4620*/  USHF.R.U32.HI UR5, URZ, 0x4, UR5 ;  /* 0x00000004ff057899 */ /* 0x000fe20008011605 */
[----:B------:R-:W-:Y:S01]  /*4630*/  SHF.R.S32.HI R177, RZ, 0x6, R177 ;  /* 0x00000006ffb17819 */ /* 0x000fe200000114b1 */
[----:B------:R-:W-:Y:S01]  /*4640*/  USGXT.U32 UR6, UR4, 0xe ;  /* 0x0000000e0406789a */ /* 0x000fe20008000000 */
[----:B------:R-:W-:Y:S01]  /*4650*/  VIADD R174, R174, 0xffffffc0 ;  /* 0xffffffc0aeae7836 */ /* 0x000fe20000000000 */
[----:B------:R-:W-:Y:S01]  /*4660*/  USGXT.U32 UR8, UR5, 0xe ;  /* 0x0000000e0508789a */ /* 0x000fe20008000000 */
[----:B------:R-:W-:Y:S01]  /*4670*/  VIMNMX R177, PT, PT, R177, 0x2, !PT ;  /* 0x00000002b1b17848 */ /* 0x000fe20007fe0100 */
[----:B------:R-:W-:Y:S01]  /*4680*/  IMAD.MOV.U32 R126, RZ, RZ, RZ ;  /* 0x000000ffff7e7224 */ /* 0x000fe200078e00ff */
[----:B------:R-:W-:Y:S01]  /*4690*/  SHF.R.S32.HI R176, RZ, 0x1f, R173 ;  /* 0x0000001fffb07819 */ /* 0x000fe200000114ad */
[----:B------:R-:W-:Y:S01]  /*46a0*/  UMOV UR16, 0x100 ;  /* 0x0000010000107882 */ /* 0x000fe20000000000 */
[----:B------:R-:W-:Y:S01]  /*46b0*/  SHF.R.S32.HI R178, RZ, 0x1f, R175 ;  /* 0x0000001fffb27819 */ /* 0x000fe200000114af */
[----:B------:R-:W-:Y:S01]  /*46c0*/  VIADD R177, R177, 0xffffffff ;  /* 0xffffffffb1b17836 */ /* 0x000fe20000000000 */
        /* <DEDUP_REMOVED lines=8> */
[----:B------:R-:W-:-:S10]  /*4750*/  UMOV UR5, URZ ;  /* 0x000000ff00057c82 */ /* 0x000fd40008000000 */
.L_x_10:
[C---:B------:R-:W-:Y:S01]  /*4760*/  IADD3 R128, P4, PT, R175.reuse, R128, RZ ;  /* 0x00000080af807210 */ /* 0x040fe20007f9e0ff */
[----:B------:R-:W-:Y:S01]  /*4770*/  IMAD.U32 R126, R126, -0x80000000, RZ ;  /* 0x800000007e7e7824 */ /* 0x000fe200078e00ff */
[C---:B------:R-:W-:Y:S02]  /*4780*/  IADD3 R166, P3, PT, R175.reuse, R166, RZ ;  /* 0x000000a6afa67210 */ /* 0x040fe40007f7e0ff */
[C---:B------:R-:W-:Y:S01]  /*4790*/  IADD3 R164, P5, PT, R175.reuse, R164, RZ ;  /* 0x000000a4afa47210 */ /* 0x040fe20007fbe0ff */
[C---:B------:R-:W-:Y:S01]  /*47a0*/  IMAD.X R129, R178.reuse, 0x1, R129, P4 ;  /* 0x00000001b2817824 */ /* 0x040fe200020e0681 */
        /* <DEDUP_REMOVED lines=40> */
[----:B------:R-:W-:Y:S01]  /*4a30*/  IADD3 R144, P3, PT, R175, R144, RZ ;  /* 0x00000090af907210 */ /* 0x000fe20007f7e0ff */
[C---:B------:R-:W-:Y:S01]  /*4a40*/  IMAD.X R89, R178.reuse, 0x1, R89, P4 ;  /* 0x00000001b2597824 */ /* 0x040fe200020e0659 */
[----:B------:R-:W-:Y:S01]  /*4a50*/  IADD3 R64, P4, PT, R173, R64, RZ ;  /* 0x00000040ad407210 */ /* 0x000fe20007f9e0ff */
[C---:B------:R-:W-:Y:S01]  /*4a60*/  IMAD.X R103, R178.reuse, 0x1, R103, P6 ;  /* 0x00000001b2677824 */ /* 0x040fe200030e0667 */
[C---:B------:R-:W-:Y:S01]  /*4a70*/  IADD3 R140, P5, PT, R175.reuse, R140, RZ ;  /* 0x0000008caf8c7210 */ /* 0x040fe20007fbe0ff */
[----:B------:R-:W-:Y:S01]  /*4a80*/  IMAD.X R145, R178, 0x1, R145, P3 ;  /* 0x00000001b2917824 */ /* 0x000fe200018e0691 */
[----:B------:R-:W-:Y:S01]  /*4a90*/  IADD3 R96, P6, PT, R175, R96, RZ ;  /* 0x00000060af607210 */ /* 0x000fe20007fde0ff */
[----:B------:R-:W-:Y:S01]  /*4aa0*/  IMAD.X R65, R176, 0x1, R65, P4 ;  /* 0x00000001b0417824 */ /* 0x000fe200020e0641 */
[----:B------:R-:W-:Y:S01]  /*4ab0*/  IADD3 R62, P4, PT, R173, R62, RZ ;  /* 0x0000003ead3e7210 */ /* 0x000fe20007f9e0ff */
[C---:B------:R-:W-:Y:S01]  /*4ac0*/  IMAD.X R141, R178.reuse, 0x1, R141, P5 ;  /* 0x00000001b28d7824 */ /* 0x040fe200028e068d */
[C---:B------:R-:W-:Y:S01]  /*4ad0*/  IADD3 R138, P3, PT, R175.reuse, R138, RZ ;  /* 0x0000008aaf8a7210 */ /* 0x040fe20007f7e0ff */
[----:B------:R-:W-:Y:S01]  /*4ae0*/  IMAD.X R97, R178, 0x1, R97, P6 ;  /* 0x00000001b2617824 */ /* 0x000fe200030e0661 */
[C---:B------:R-:W-:Y:S01]  /*4af0*/  IADD3 R136, P5, PT, R175.reuse, R136, RZ ;  /* 0x00000088af887210 */ /* 0x040fe20007fbe0ff */
[----:B------:R-:W-:Y:S01]  /*4b00*/  IMAD.X R63, R176, 0x1, R63, P4 ;  /* 0x00000001b03f7824 */ /* 0x000fe200020e063f */
[----:B------:R-:W-:Y:S01]  /*4b10*/  IADD3 R90, P6, PT, R175, R90, RZ ;  /* 0x0000005aaf5a7210 */ /* 0x000fe20007fde0ff */
[C---:B------:R-:W-:Y:S01]  /*4b20*/  IMAD.X R139, R178.reuse, 0x1, R139, P3 ;  /* 0x00000001b28b7824 */ /* 0x040fe200018e068b */
        /* <DEDUP_REMOVED lines=8> */
[C---:B------:R-:W-:Y:S01]  /*4bb0*/  IADD3 R58, P4, PT, R173.reuse, R58, RZ ;  /* 0x0000003aad3a7210 */ /* 0x040fe20007f9e0ff */
[C---:B------:R-:W-:Y:S01]  /*4bc0*/  IMAD.X R131, R178.reuse, 0x1, R131, P5 ;  /* 0x00000001b2837824 */ /* 0x040fe200028e0683 */
[C---:B------:R-:W-:Y:S01]  /*4bd0*/  IADD3 R82, P3, PT, R173.reuse, R82, RZ ;  /* 0x00000052ad527210 */ /* 0x040fe20007f7e0ff */
[----:B------:R-:W-:Y:S01]  /*4be0*/  IMAD.X R87, R178, 0x1, R87, P6 ;  /* 0x00000001b2577824 */ /* 0x000fe200030e0657 */
        /* <DEDUP_REMOVED lines=17> */
[----:B0-----:R-:W0:Y:S01]  /*4d00*/  SYNCS.PHASECHK.TRANS64.TRYWAIT P4, [UR10], R126 ;  /* 0x0000007eff0075a7 */ /* 0x001e22000808110a */
        /* <DEDUP_REMOVED lines=37> */
[-C--:B------:R-:W-:Y:S01]  /*4f60*/  ISETP.GE.AND P3, PT, R3, R174.reuse, PT ;  /* 0x000000ae0300720c */ /* 0x080fe20003f66270 */
[C---:B------:R-:W-:Y:S01]  /*4f70*/  IMAD.X R31, R176.reuse, 0x1, R31, P5 ;  /* 0x00000001b01f7824 */ /* 0x040fe200028e061f */
[-C--:B------:R-:W-:Y:S01]  /*4f80*/  ISETP.GE.AND P5, PT, R25, R174.reuse, PT ;  /* 0x000000ae1900720c */ /* 0x080fe20003fa6270 */
[----:B------:R-:W-:Y:S01]  /*4f90*/  IMAD.X R9, R176, 0x1, R9, P6 ;  /* 0x00000001b0097824 */ /* 0x000fe200030e0609 */
[----:B------:R-:W-:-:S02]  /*4fa0*/  ISETP.GE.AND P6, PT, R93, R174, PT ;  /* 0x000000ae5d00720c */ /* 0x000fc40003fc6270 */
[----:B------:R-:W-:Y:S01]  /*4fb0*/  PRMT R179, RZ, 0x7610, R179 ;  /* 0x00007610ffb37816 */ /* 0x000fe200000000b3 */
[----:B0-----:R-:W-:Y:S10]  /*4fc0*/  @!P4 BRA `(.L_x_8) ;  /* 0x0000003c0058c947 */ /* 0x001ff40003800000 */
.L_x_16:
[----:B------:R-:W2:Y:S01]  /*4fd0*/  @!P3 LDG.E.U8 R179, desc[UR26][R8.64] ;  /* 0x0000001a08b3b981 */ /* 0x000ea2000c1e1100 */
[-C--:B------:R-:W-:Y:S02]  /*4fe0*/  ISETP.GE.AND P3, PT, R5, R174.reuse, PT ;  /* 0x000000ae0500720c */ /* 0x080fe40003f66270 */
[----:B------:R-:W-:Y:S02]  /*4ff0*/  ISETP.GE.AND P4, PT, R125, R174, PT ;  /* 0x000000ae7d00720c */ /* 0x000fe40003f86270 */
[----:B------:R-:W-:Y:S02]  /*5000*/  PRMT R181, RZ, 0x7610, R181 ;  /* 0x00007610ffb57816 */ /* 0x000fe400000000b5 */
[----:B------:R-:W-:Y:S02]  /*5010*/  PRMT R195, RZ, 0x7610, R195 ;  /* 0x00007610ffc37816 */ /* 0x000fe400000000c3 */
[----:B------:R-:W-:Y:S02]  /*5020*/  PRMT R200, RZ, 0x7610, R200 ;  /* 0x00007610ffc87816 */ /* 0x000fe400000000c8 */
[----:B------:R-:W-:-:S02]  /*5030*/  PRMT R184, RZ, 0x7610, R184 ;  /* 0x00007610ffb87816 */ /* 0x000fc400000000b8 */
[----:B------:R-:W3:Y:S01]  /*5040*/  @!P5 LDG.E.U8 R195, desc[UR26][R30.64] ;  /* 0x0000001a1ec3d981 */ /* 0x000ee2000c1e1100 */
[----:B------:R-:W-:-:S03]  /*5050*/  ISETP.GE.AND P5, PT, R100, R174, PT ;  /* 0x000000ae6400720c */ /* 0x000fc60003fa6270 */
[----:B------:R-:W4:Y:S01]  /*5060*/  @!P3 LDG.E.U8 R181, desc[UR26][R10.64] ;  /* 0x0000001a0ab5b981 */ /* 0x000f22000c1e1100 */
[----:B------:R-:W-:-:S03]  /*5070*/  ISETP.GE.AND P3, PT, R6, R174, PT ;  /* 0x000000ae0600720c */ /* 0x000fc60003f66270 */
[----:B------:R-:W5:Y:S01]  /*5080*/  @!P6 LDG.E.U8 R200, desc[UR26][R50.64] ;  /* 0x0000001a32c8e981 */ /* 0x000f62000c1e1100 */
[----:B------:R-:W-:-:S03]  /*5090*/  ISETP.GE.AND P6, PT, R28, R174, PT ;  /* 0x000000ae1c00720c */ /* 0x000fc60003fc6270 */
[----:B------:R-:W2:Y:S01]  /*50a0*/  @!P4 LDG.E.U8 R184, desc[UR26][R66.64] ;  /* 0x0000001a42b8c981 */ /* 0x000ea2000c1e1100 */
[-C--:B------:R-:W-:Y:S02]  /*50b0*/  ISETP.GE.AND P4, PT, R134, R174.reuse, PT ;  /* 0x000000ae8600720c */ /* 0x080fe40003f86270 */
[----:B------:R-:W-:Y:S02]  /*50c0*/  PRMT R183, RZ, 0x7610, R183 ;  /* 0x00007610ffb77816 */ /* 0x000fe400000000b7 */
[----:B------:R-:W-:Y:S02]  /*50d0*/  PRMT R214, RZ, 0x7610, R214 ;  /* 0x00007610ffd67816 */ /* 0x000fe400000000d6 */
[----:B------:R-:W-:Y:S02]  /*50e0*/  PRMT R198, RZ, 0x7610, R198 ;  /* 0x00007610ffc67816 */ /* 0x000fe400000000c6 */
[----:B------:R-:W-:Y:S01]  /*50f0*/  PRMT R182, RZ, 0x7610, R182 ;  /* 0x00007610ffb67816 */ /* 0x000fe200000000b6 */
[----:B------:R-:W2:Y:S01]  /*5100*/  @!P3 LDG.E.U8 R183, desc[UR26][R12.64] ;  /* 0x0000001a0cb7b981 */ /* 0x000ea2000c1e1100 */
[----:B------:R-:W-:-:S03]  /*5110*/  ISETP.GE.AND P3, PT, R7, R174, PT ;  /* 0x000000ae0700720c */ /* 0x000fc60003f66270 */
[----:B------:R-:W2:Y:S01]  /*5120*/  @!P6 LDG.E.U8 R214, desc[UR26][R32.64] ;  /* 0x0000001a20d6e981 */ /* 0x000ea2000c1e1100 */
[----:B------:R-:W-:-:S03]  /*5130*/  ISETP.GE.AND P6, PT, R35, R174, PT ;  /* 0x000000ae2300720c */ /* 0x000fc60003fc6270 */
[----:B------:R-:W2:Y:S01]  /*5140*/  @!P5 LDG.E.U8 R198, desc[UR26][R52.64] ;  /* 0x0000001a34c6d981 */ /* 0x000ea2000c1e1100 */
        /* <DEDUP_REMOVED lines=29> */
[----:B------:R-:W-:Y:S01]  /*5320*/  PRMT R249, RZ, 0x7610, R249 ;  /* 0x00007610fff97816 */ /* 0x000fe200000000f9 */
[----:B------:R-:W-:Y:S01]  /*5330*/  @!P3 IMAD.MOV.U32 R126, RZ, RZ, R20 ;  /* 0x000000ffff7eb224 */ /* 0x000fe200078e0014 */
[----:B------:R-:W-:Y:S01]  /*5340*/  PRMT R189, RZ, 0x7610, R189 ;  /* 0x00007610ffbd7816 */ /* 0x000fe200000000bd */
[----:B------:R-:W-:Y:S01]  /*5350*/  @!P3 IMAD.MOV.U32 R127, RZ, RZ, R23 ;  /* 0x000000ffff7fb224 */ /* 0x000fe200078e0017 */
[----:B------:R-:W2:Y:S01]  /*5360*/  @!P6 LDG.E.U8 R208, desc[UR26][R42.64] ;  /* 0x0000001a2ad0e981 */ /* 0x000ea2000c1e1100 */
[----:B------:R-:W-:-:S03]  /*5370*/  ISETP.GE.AND P6, PT, R84, R174, PT ;  /* 0x000000ae5400720c */ /* 0x000fc60003fc6270 */
[----:B------:R-:W2:Y:S01]  /*5380*/  @!P5 LDG.E.U8 R192, desc[UR26][R58.64] ;  /* 0x0000001a3ac0d981 */ /* 0x000ea2000c1e1100 */
[----:B------:R-:W-:-:S03]  /*5390*/  ISETP.GE.AND P5, PT, R116, R174, PT ;  /* 0x000000ae7400720c */ /* 0x000fc60003fa6270 */
[----:B------:R-:W2:Y:S01]  /*53a0*/  @!P4 LDG.E.U8 R249, desc[UR26][R76.64] ;  /* 0x0000001a4cf9c981 */ /* 0x000ea2000c1e1100 */
[----:B------:R-:W-:-:S03]  /*53b0*/  ISETP.GE.AND P4, PT, R150, R174, PT ;  /* 0x000000ae9600720c */ /* 0x000fc60003f86270 */
[----:B------:R0:W2:Y:S01]  /*53c0*/  @!P3 LDG.E.U8 R189, desc[UR26][R126.64] ;  /* 0x0000001a7ebdb981 */ /* 0x0000a2000c1e1100 */
[-C--:B------:R-:W-:Y:S02]  /*53d0*/  ISETP.GE.AND P3, PT, R21, R174.reuse, PT ;  /* 0x000000ae1500720c */ /* 0x080fe40003f66270 */
[----:B------:R-:W-:Y:S02]  /*53e0*/  PRMT R206, RZ, 0x7610, R206 ;  /* 0x00007610ffce7816 */ /* 0x000fe400000000ce */
[----:B------:R-:W-:Y:S02]  /*53f0*/  PRMT R190, RZ, 0x7610, R190 ;  /* 0x00007610ffbe7816 */ /* 0x000fe400000000be */
[----:B------:R-:W-:Y:S02]  /*5400*/  PRMT R247, RZ, 0x7610, R247 ;  /* 0x00007610fff77816 */ /* 0x000fe400000000f7 */
[----:B------:R-:W2:Y:S01]  /*5410*/  @!P6 LDG.E.U8 R206, desc[UR26][R44.64] ;  /* 0x0000001a2ccee981 */ /* 0x000ea2000c1e1100 */
[----:B------:R-:W-:-:S03]  /*5420*/  ISETP.GE.AND P6, PT, R85, R174, PT ;  /* 0x000000ae5500720c */ /* 0x000fc60003fc6270 */
[----:B------:R-:W2:Y:S01]  /*5430*/  @!P5 LDG.E.U8 R190, desc[UR26][R60.64] ;  /* 0x0000001a3cbed981 */ /* 0x000ea2000c1e1100 */
[----:B------:R-:W-:-:S03]  /*5440*/  ISETP.GE.AND P5, PT, R117, R174, PT ;  /* 0x000000ae7500720c */ /* 0x000fc60003fa6270 */
[----:B------:R-:W2:Y:S01]  /*5450*/  @!P4 LDG.E.U8 R247, desc[UR26][R78.64] ;  /* 0x0000001a4ef7c981 */ /* 0x000ea2000c1e1100 */
[-C--:B------:R-:W-:Y:S01]  /*5460*/  ISETP.GE.AND P4, PT, R151, R174.reuse, PT ;  /* 0x000000ae9700720c */ /* 0x080fe20003f86270 */
[----:B0-----:R-:W-:Y:S01]  /*5470*/  @!P3 IMAD.MOV.U32 R126, RZ, RZ, R24 ;  /* 0x000000ffff7eb224 */ /* 0x001fe200078e0018 */
[----:B------:R-:W-:Y:S01]  /*5480*/  PRMT R191, RZ, 0x7610, R191 ;  /* 0x00007610ffbf7816 */ /* 0x000fe200000000bf */
[----:B------:R-:W-:Y:S01]  /*5490*/  @!P3 IMAD.MOV.U32 R127, RZ, RZ, R27 ;  /* 0x000000ffff7fb224 */ /* 0x000fe200078e001b */
[----:B------:R-:W-:Y:S02]  /*54a0*/  PRMT R204, RZ, 0x7610, R204 ;  /* 0x00007610ffcc7816 */ /* 0x000fe400000000cc */
[----:B------:R-:W-:Y:S02]  /*54b0*/  PRMT R188, RZ, 0x7610, R188 ;  /* 0x00007610ffbc7816 */ /* 0x000fe400000000bc */
[----:B------:R-:W-:Y:S01]  /*54c0*/  PRMT R245, RZ, 0x7610, R245 ;  /* 0x00007610fff57816 */ /* 0x000fe200000000f5 */
[----:B------:R0:W3:Y:S01]  /*54d0*/  @!P3 LDG.E.U8 R191, desc[UR26][R126.64] ;  /* 0x0000001a7ebfb981 */ /* 0x0000e2000c1e1100 */
[----:B------:R-:W-:-:S03]  /*54e0*/  ISETP.GE.AND P3, PT, R22, R174, PT ;  /* 0x000000ae1600720c */ /* 0x000fc60003f66270 */
[----:B------:R-:W3:Y:S01]  /*54f0*/  @!P6 LDG.E.U8 R204, desc[UR26][R46.64] ;  /* 0x0000001a2ecce981 */ /* 0x000ee2000c1e1100 */
[----:B------:R-:W-:-:S03]  /*5500*/  ISETP.GE.AND P6, PT, R124, R174, PT ;  /* 0x000000ae7c00720c */ /* 0x000fc60003fc6270 */
[----:B------:R-:W3:Y:S01]  /*5510*/  @!P5 LDG.E.U8 R188, desc[UR26][R62.64] ;  /* 0x0000001a3ebcd981 */ /* 0x000ee2000c1e1100 */
[----:B------:R-:W-:-:S03]  /*5520*/  ISETP.GE.AND P5, PT, R92, R174, PT ;  /* 0x000000ae5c00720c */ /* 0x000fc60003fa6270 */
[----:B------:R-:W3:Y:S01]  /*5530*/  @!P4 LDG.E.U8 R245, desc[UR26][R80.64] ;  /* 0x0000001a50f5c981 */ /* 0x000ee2000c1e1100 */
[-C--:B------:R-:W-:Y:S01]  /*5540*/  ISETP.GE.AND P4, PT, R153, R174.reuse, PT ;  /* 0x000000ae9900720c */ /* 0x080fe20003f86270 */
[----:B0-----:R-:W-:Y:S01]  /*5550*/  @!P3 IMAD.MOV.U32 R126, RZ, RZ, R26 ;  /* 0x000000ffff7eb224 */ /* 0x001fe200078e001a */
[----:B------:R-:W-:Y:S01]  /*5560*/  PRMT R193, RZ, 0x7610, R193 ;  /* 0x00007610ffc17816 */ /* 0x000fe200000000c1 */
[----:B------:R-:W-:Y:S01]  /*5570*/  @!P3 IMAD.MOV.U32 R127, RZ, RZ, R29 ;  /* 0x000000ffff7fb224 */ /* 0x000fe200078e001d */
[----:B------:R-:W-:Y:S02]  /*5580*/  PRMT R202, RZ, 0x7610, R202 ;  /* 0x00007610ffca7816 */ /* 0x000fe400000000ca */
[----:B------:R-:W-:Y:S02]  /*5590*/  PRMT R186, RZ, 0x7610, R186 ;  /* 0x00007610ffba7816 */ /* 0x000fe400000000ba */
[----:B------:R-:W-:Y:S01]  /*55a0*/  PRMT R243, RZ, 0x7610, R243 ;  /* 0x00007610fff37816 */ /* 0x000fe200000000f3 */
[----:B------:R0:W5:Y:S04]  /*55b0*/  @!P3 LDG.E.U8 R193, desc[UR26][R126.64] ;  /* 0x0000001a7ec1b981 */ /* 0x000168000c1e1100 */
[----:B------:R-:W5:Y:S04]  /*55c0*/  @!P5 LDG.E.U8 R202, desc[UR26][R48.64] ;  /* 0x0000001a30cad981 */ /* 0x000f68000c1e1100 */
[----:B------:R-:W5:Y:S04]  /*55d0*/  @!P6 LDG.E.U8 R186, desc[UR26][R64.64] ;  /* 0x0000001a40bae981 */ /* 0x000f68000c1e1100 */
[----:B------:R-:W5:Y:S01]  /*55e0*/  @!P4 LDG.E.U8 R243, desc[UR26][R82.64] ;  /* 0x0000001a52f3c981 */ /* 0x000f62000c1e1100 */
[----:B------:R-:W-:Y:S01]  /*55f0*/  BAR.SYNC.DEFER_BLOCKING 0x0 ;  /* 0x0000000000007b1d */ /* 0x000fe20000010000 */
[----:B------:R-:W-:-:S02]  /*5600*/  ISETP.GE.AND P3, PT, R34, R174, PT ;  /* 0x000000ae2200720c */ /* 0x000fc40003f66270 */
[----:B------:R-:W-:Y:S02]  /*5610*/  PRMT R197, RZ, 0x7610, R197 ;  /* 0x00007610ffc57816 */ /* 0x000fe400000000c5 */
[----:B------:R-:W-:-:S09]  /*5620*/  PRMT R216, RZ, 0x7610, R216 ;  /* 0x00007610ffd87816 */ /* 0x000fd200000000d8 */
[----:B0-----:R-:W-:Y:S02]  /*5630*/  @!P3 IMAD.MOV.U32 R126, RZ, RZ, R146 ;  /* 0x000000ffff7eb224 */ /* 0x001fe400078e0092 */
[----:B------:R-:W-:Y:S01]  /*5640*/  @!P3 IMAD.MOV.U32 R127, RZ, RZ, R147 ;  /* 0x000000ffff7fb224 */ /* 0x000fe200078e0093 */
[----:B------:R-:W-:-:S04]  /*5650*/  PRMT R218, RZ, 0x7610, R218 ;  /* 0x00007610ffda7816 */ /* 0x000fc800000000da */
[----:B------:R0:W5:Y:S02]  /*5660*/  @!P3 LDG.E.U8 R197, desc[UR26][R126.64] ;  /* 0x0000001a7ec5b981 */ /* 0x000164000c1e1100 */
[----:B0-----:R-:W-:Y:S02]  /*5670*/  @!P3 IMAD.MOV.U32 R126, RZ, RZ, R148 ;  /* 0x000000ffff7eb224 */ /* 0x001fe400078e0094 */
[----:B------:R-:W-:-:S05]  /*5680*/  @!P3 IMAD.MOV.U32 R127, RZ, RZ, R149 ;  /* 0x000000ffff7fb224 */ /* 0x000fca00078e0095 */
[----:B------:R0:W5:Y:S01]  /*5690*/  @!P3 LDG.E.U8 R216, desc[UR26][R126.64] ;  /* 0x0000001a7ed8b981 */ /* 0x000162000c1e1100 */
[----:B------:R-:W-:Y:S01]  /*56a0*/  PRMT R220, RZ, 0x7610, R220 ;  /* 0x00007610ffdc7816 */ /* 0x000fe200000000dc */
        /* <DEDUP_REMOVED lines=23> */
[----:B------:R-:W-:Y:S02]  /*5820*/  PRMT R241, RZ, 0x7610, R241 ;  /* 0x00007610fff17816 */ /* 0x000fe400000000f1 */
[----:B------:R-:W-:Y:S02]  /*5830*/  PRMT R239, RZ, 0x7610, R239 ;  /* 0x00007610ffef7816 */ /* 0x000fe400000000ef */
[----:B------:R-:W-:Y:S02]  /*5840*/  PRMT R237, RZ, 0x7610, R237 ;  /* 0x00007610ffed7816 */ /* 0x000fe400000000ed */
[----:B------:R-:W-:Y:S01]  /*5850*/  PRMT R235, RZ, 0x7610, R235 ;  /* 0x00007610ffeb7816 */ /* 0x000fe200000000eb */
[----:B------:R-:W5:Y:S01]  /*5860*/  @!P3 LDG.E.U8 R241, desc[UR26][R86.64] ;  /* 0x0000001a56f1b981 */ /* 0x000f62000c1e1100 */
[----:B0-----:R-:W-:Y:S02]  /*5870*/  @!P3 IMAD.MOV.U32 R126, RZ, RZ, R164 ;  /* 0x000000ffff7eb224 */ /* 0x001fe400078e00a4 */
[----:B------:R-:W-:Y:S01]  /*5880*/  @!P3 IMAD.MOV.U32 R127, RZ, RZ, R167 ;  /* 0x000000ffff7fb224 */ /* 0x000fe200078e00a7 */
[----:B------:R-:W-:Y:S01]  /*5890*/  PRMT R233, RZ, 0x7610, R233 ;  /* 0x00007610ffe97816 */ /* 0x000fe200000000e9 */
[----:B------:R-:W5:Y:S01]  /*58a0*/  @!P3 LDG.E.U8 R239, desc[UR26][R88.64] ;  /* 0x0000001a58efb981 */ /* 0x000f62000c1e1100 */
[----:B------:R-:W-:-:S02]  /*58b0*/  PRMT R231, RZ, 0x7610, R231 ;  /* 0x00007610ffe77816 */ /* 0x000fc400000000e7 */
[----:B------:R-:W-:Y:S01]  /*58c0*/  PRMT R229, RZ, 0x7610, R229 ;  /* 0x00007610ffe57816 */ /* 0x000fe200000000e5 */
[----:B------:R0:W5:Y:S01]  /*58d0*/  @!P3 LDG.E.U8 R230, desc[UR26][R126.64] ;  /* 0x0000001a7ee6b981 */ /* 0x000162000c1e1100 */
[----:B------:R-:W-:Y:S02]  /*58e0*/  PRMT R227, RZ, 0x7610, R227 ;  /* 0x00007610ffe37816 */ /* 0x000fe400000000e3 */
[----:B------:R-:W-:Y:S01]  /*58f0*/  PRMT R225, RZ, 0x7610, R225 ;  /* 0x00007610ffe17816 */ /* 0x000fe200000000e1 */
[----:B------:R-:W5:Y:S01]  /*5900*/  @!P3 LDG.E.U8 R237, desc[UR26][R90.64] ;  /* 0x0000001a5aedb981 */ /* 0x000f62000c1e1100 */
[----:B------:R-:W-:Y:S02]  /*5910*/  PRMT R223, RZ, 0x7610, R223 ;  /* 0x00007610ffdf7816 */ /* 0x000fe400000000df */
[----:B------:R-:W-:Y:S01]  /*5920*/  PRMT R221, RZ, 0x7610, R221 ;  /* 0x00007610ffdd7816 */ /* 0x000fe200000000dd */
[----:B------:R-:W5:Y:S01]  /*5930*/  @!P3 LDG.E.U8 R235, desc[UR26][R94.64] ;  /* 0x0000001a5eebb981 */ /* 0x000f62000c1e1100 */
[----:B------:R-:W-:-:S02]  /*5940*/  PRMT R219, RZ, 0x7610, R219 ;  /* 0x00007610ffdb7816 */ /* 0x000fc400000000db */
[----:B------:R-:W-:Y:S02]  /*5950*/  PRMT R217, RZ, 0x7610, R217 ;  /* 0x00007610ffd97816 */ /* 0x000fe400000000d9 */
[----:B------:R-:W-:Y:S02]  /*5960*/  PRMT R215, RZ, 0x7610, R215 ;  /* 0x00007610ffd77816 */ /* 0x000fe400000000d7 */
[----:B------:R-:W-:Y:S02]  /*5970*/  PRMT R213, RZ, 0x7610, R213 ;  /* 0x00007610ffd57816 */ /* 0x000fe400000000d5 */
[----:B------:R-:W-:Y:S01]  /*5980*/  PRMT R211, RZ, 0x7610, R211 ;  /* 0x00007610ffd37816 */ /* 0x000fe200000000d3 */
[----:B0-----:R-:W-:Y:S01]  /*5990*/  @!P3 IMAD.MOV.U32 R126, RZ, RZ, R166 ;  /* 0x000000ffff7eb224 */ /* 0x001fe200078e00a6 */
[----:B------:R-:W-:Y:S01]  /*59a0*/  PRMT R209, RZ, 0x7610, R209 ;  /* 0x00007610ffd17816 */ /* 0x000fe200000000d1 */
[----:B------:R-:W-:Y:S01]  /*59b0*/  @!P3 IMAD.MOV.U32 R127, RZ, RZ, R169 ;  /* 0x000000ffff7fb224 */ /* 0x000fe200078e00a9 */
[----:B------:R-:W-:Y:S01]  /*59c0*/  PRMT R207, RZ, 0x7610, R207 ;  /* 0x00007610ffcf7816 */ /* 0x000fe200000000cf */
[----:B------:R-:W5:Y:S01]  /*59d0*/  @!P3 LDG.E.U8 R233, desc[UR26][R96.64] ;  /* 0x0000001a60e9b981 */ /* 0x000f62000c1e1100 */
[----:B------:R-:W-:-:S02]  /*59e0*/  PRMT R205, RZ, 0x7610, R205 ;  /* 0x00007610ffcd7816 */ /* 0x000fc400000000cd */
[----:B------:R-:W-:Y:S01]  /*59f0*/  PRMT R203, RZ, 0x7610, R203 ;  /* 0x00007610ffcb7816 */ /* 0x000fe200000000cb */
[----:B------:R-:W5:Y:S01]  /*5a00*/  @!P3 LDG.E.U8 R231, desc[UR26][R98.64] ;  /* 0x0000001a62e7b981 */ /* 0x000f62000c1e1100 */
[----:B------:R-:W-:Y:S02]  /*5a10*/  PRMT R201, RZ, 0x7610, R201 ;  /* 0x00007610ffc97816 */ /* 0x000fe400000000c9 */
[----:B------:R-:W-:Y:S01]  /*5a20*/  PRMT R199, RZ, 0x7610, R199 ;  /* 0x00007610ffc77816 */ /* 0x000fe200000000c7 */
[----:B------:R-:W5:Y:S01]  /*5a30*/  @!P3 LDG.E.U8 R229, desc[UR26][R102.64] ;  /* 0x0000001a66e5b981 */ /* 0x000f62000c1e1100 */
[----:B------:R-:W-:-:S03]  /*5a40*/  PRMT R232, RZ, 0x7610, R232 ;  /* 0x00007610ffe87816 */ /* 0x000fc600000000e8 */
[----:B------:R-:W5:Y:S04]  /*5a50*/  @!P3 LDG.E.U8 R227, desc[UR26][R104.64] ;  /* 0x0000001a68e3b981 */ /* 0x000f68000c1e1100 */
        /* <DEDUP_REMOVED lines=15> */
[----:B--2---:R0:W-:Y:S04]  /*5b50*/  STS.U8 [R168+UR13+0x4000], R179 ;  /* 0x004000b3a8007988 */ /* 0x0041e8000800000d */
[----:B----4-:R0:W-:Y:S04]  /*5b60*/  STS.U8 [R168+UR13+0x4400], R181 ;  /* 0x004400b5a8007988 */ /* 0x0101e8000800000d */
[----:B------:R0:W-:Y:S04]  /*5b70*/  STS.U8 [R168+UR13+0x4800], R183 ;  /* 0x004800b7a8007988 */ /* 0x0001e8000800000d */
[----:B------:R0:W-:Y:S04]  /*5b80*/  STS.U8 [R168+UR13+0x4c00], R185 ;  /* 0x004c00b9a8007988 */ /* 0x0001e8000800000d */
[----:B------:R0:W-:Y:S04]  /*5b90*/  STS.U8 [R168+UR13+0x5000], R187 ;  /* 0x005000bba8007988 */ /* 0x0001e8000800000d */
[----:B------:R0:W-:Y:S04]  /*5ba0*/  STS.U8 [R168+UR13+0x5400], R189 ;  /* 0x005400bda8007988 */ /* 0x0001e8000800000d */
[----:B---3--:R0:W-:Y:S04]  /*5bb0*/  STS.U8 [R168+UR13+0x5800], R191 ;  /* 0x005800bfa8007988 */ /* 0x0081e8000800000d */
[----:B-----5:R0:W-:Y:S04]  /*5bc0*/  STS.U8 [R168+UR13+0x5c00], R193 ;  /* 0x005c00c1a8007988 */ /* 0x0201e8000800000d */
        /* <DEDUP_REMOVED lines=24> */
[----:B------:R-:W-:Y:S01]  /*5d50*/  ULEA UR10, UR15, UR13, 0x3 ;  /* 0x0000000d0f0a7291 */ /* 0x000fe2000f8e18ff */
[----:B------:R-:W-:-:S03]  /*5d60*/  UMOV UR4, UR5 ;  /* 0x0000000500047c82 */ /* 0x000fc60008000000 */
[----:B------:R-:W-:Y:S01]  /*5d70*/  UIADD3 UR10, UPT, UPT, UR10, 0x8000, URZ ;  /* 0x000080000a0a7890 */ /* 0x000fe2000fffe0ff */
        /* <DEDUP_REMOVED lines=32> */
[----:B------:R1:W-:Y:S06]  /*5f80*/  MEMBAR.ALL.CTA ;  /* 0x0000000000007992 */ /* 0x0003ec0000008000 */
[----:B-1----:R-:W1:Y:S02]  /*5f90*/  FENCE.VIEW.ASYNC.S ;  /* 0x00000000000073c6 */ /* 0x002e640000000000 */
[----:B-1----:R-:W-:Y:S06]  /*5fa0*/  BAR.SYNC.DEFER_BLOCKING 0x0 ;  /* 0x0000000000007b1d */ /* 0x002fec0000010000 */
[----:B------:R-:W-:Y:S05]  /*5fb0*/  @P0 BRA `(.L_x_9) ;  /* 0x0000000000380947 */ /* 0x000fea0003800000 */
[----:B------:R-:W-:Y:S01]  /*5fc0*/  UMOV UR20, UR6 ;  /* 0x0000000600147c82 */ /* 0x000fe20008000000 */
[----:B------:R-:W-:Y:S01]  /*5fd0*/  UMOV UR21, 0x40004040 ;  /* 0x4000404000157882 */ /* 0x000fe20000000000 */
[----:B------:R-:W-:Y:S01]  /*5fe0*/  UMOV UR22, UR8 ;  /* 0x0000000800167c82 */ /* 0x000fe20008000000 */
[----:B------:R-:W-:Y:S01]  /*5ff0*/  UMOV UR23, 0x80004020 ;  /* 0x8000402000177882 */ /* 0x000fe20000000000 */
[----:B------:R-:W-:Y:S01]  /*6000*/  UMOV UR24, 0x0 ;  /* 0x0000000000187882 */ /* 0x000fe20000000000 */
[----:B------:R-:W-:Y:S01]  /*6010*/  UMOV UR25, 0x8208490 ;  /* 0x0820849000197882 */ /* 0x000fe20000000000 */
[----:B------:R-:W-:Y:S01]  /*6020*/  UMOV UR11, URZ ;  /* 0x000000ff000b7c82 */ /* 0x000fe20008000000 */
[----:B------:R-:W-:Y:S01]  /*6030*/  UMOV UR28, 0x0 ;  /* 0x00000000001c7882 */ /* 0x000fe20000000000 */
[----:B------:R-:W-:Y:S01]  /*6040*/  UMOV UR29, 0x8208490 ;  /* 0x08208490001d7882 */ /* 0x000fe20000000000 */
[----:B------:R1:W-:Y:S01]  /*6050*/  UTCQMMA gdesc[UR20], gdesc[UR22], tmem[UR12], tmem[UR24], idesc[UR25], UPT ;  /* 0x00ff1816140075ea */ /* 0x0003e2000b80030c */
[----:B------:R-:W-:Y:S01]  /*6060*/  UMOV UR5, UR10 ;  /* 0x0000000a00057c82 */ /* 0x000fe20008000000 */
[----:B------:R1:W-:Y:S01]  /*6070*/  UTCQMMA gdesc[UR16], gdesc[UR18], tmem[UR12], tmem[UR28], idesc[UR29], UPT ;  /* 0x00ff1c12100075ea */ /* 0x0003e2000b80030c */
[----:B------:R1:W-:Y:S01]  /*6080*/  UTCBAR [UR5], URZ ;  /* 0x000000ff050073e9 */ /* 0x0003e200080000ff */
[----:B------:R-:W-:-:S02]  /*6090*/  NOP ;  /* 0x0000000000007918 */ /* 0x000fc40000000000 */
.L_x_9:
[----:B------:R-:W-:Y:S01]  /*60a0*/  VIADD R177, R177, 0xffffffff ;  /* 0xffffffffb1b17836 */ /* 0x000fe20000000000 */
[----:B------:R-:W-:Y:S01]  /*60b0*/  UIADD3 UR15, UPT, UPT, UR15, 0x1, URZ ;  /* 0x000000010f0f7890 */ /* 0x000fe2000fffe0ff */
[----:B------:R-:W-:Y:S02]  /*60c0*/  IMAD.U32 R126, RZ, RZ, UR4 ;  /* 0x00000004ff7e7e24 */ /* 0x000fe4000f8e00ff */
[----:B------:R-:W-:Y:S01]  /*60d0*/  VIADD R174, R174, 0xffffffc0 ;  /* 0xffffffc0aeae7836 */ /* 0x000fe20000000000 */
[----:B------:R-:W-:Y:S01]  /*60e0*/  ISETP.NE.U32.AND P3, PT, R177, RZ, PT ;  /* 0x000000ffb100720c */ /* 0x000fe20003f65070 */
[----:B------:R-:W-:-:S04]  /*60f0*/  UISETP.GT.AND UP0, UPT, UR15, 0x1, UPT ;  /* 0x000000010f00788c */ /* 0x000fc8000bf04270 */
[----:B-1----:R-:W-:Y:S02]  /*6100*/  USEL UR5, URZ, 0x1, !UP0 ;  /* 0x00000001ff057887 */ /* 0x002fe4000c000000 */
[----:B------:R-:W-:Y:S02]  /*6110*/  USEL UR15, UR15, URZ, !UP0 ;  /* 0x000000ff0f0f7287 */ /* 0x000fe4000c000000 */
[----:B------:R-:W-:-:S04]  /*6120*/  ULOP3.LUT UR5, UR4, UR5, URZ, 0x3c, !UPT ;  /* 0x0000000504057292 */ /* 0x000fc8000f8e3cff */
[----:B------:R-:W-:Y:S08]  /*6130*/  @P3 BRA `(.L_x_10) ;  /* 0xffffffe400883947 */ /* 0x000ff0000383ffff */
.L_x_7:
[----:B------:R-:W-:Y:S02]  /*6140*/  ISETP.GE.AND P0, PT, R4, 0x40, PT ;  /* 0x000000400400780c */ /* 0x000fe40003f06270 */
[----:B------:R-:W-:Y:S02]  /*6150*/  LOP3.LUT R81, R69, 0x80, RZ, 0xc0, !PT ;  /* 0x0000008045517812 */ /* 0x000fe400078ec0ff */
[C---:B------:R-:W-:Y:S02]  /*6160*/  LOP3.LUT R70, R2.reuse, R3, RZ, 0xfc, !PT ;  /* 0x0000000302467212 */ /* 0x040fe400078efcff */
[C-C-:B------:R-:W-:Y:S02]  /*6170*/  LOP3.LUT R71, R2.reuse, 0x3e, R3.reuse, 0xfe, !PT ;  /* 0x0000003e02477812 */ /* 0x140fe400078efe03 */
[C-C-:B------:R-:W-:Y:S02]  /*6180*/  LOP3.LUT R72, R2.reuse, 0x3c, R3.reuse, 0xfe, !PT ;  /* 0x0000003c02487812 */ /* 0x140fe400078efe03 */
[----:B------:R-:W-:-:S02]  /*6190*/  LOP3.LUT R73, R2, 0x3a, R3, 0xfe, !PT ;  /* 0x0000003a02497812 */ /* 0x000fc400078efe03 */
[C-C-:B------:R-:W-:Y:S02]  /*61a0*/  LOP3.LUT R74, R2.reuse, 0x38, R3.reuse, 0xfe, !PT ;  /* 0x00000038024a7812 */ /* 0x140fe400078efe03 */
[C-C-:B------:R-:W-:Y:S02]  /*61b0*/  LOP3.LUT R75, R2.reuse, 0x36, R3.reuse, 0xfe, !PT ;  /* 0x00000036024b7812 */ /* 0x140fe400078efe03 */
[C-C-:B------:R-:W-:Y:S02]  /*61c0*/  LOP3.LUT R76, R2.reuse, 0x34, R3.reuse, 0xfe, !PT ;  /* 0x00000034024c7812 */ /* 0x140fe400078efe03 */
[C-C-:B------:R-:W-:Y:S02]  /*61d0*/  LOP3.LUT R77, R2.reuse, 0x32, R3.reuse, 0xfe, !PT ;  /* 0x00000032024d7812 */ /* 0x140fe400078efe03 */
[C-C-:B------:R-:W-:Y:S02]  /*61e0*/  LOP3.LUT R78, R2.reuse, 0x30, R3.reuse, 0xfe, !PT ;  /* 0x00000030024e7812 */ /* 0x140fe400078efe03 */
[----:B------:R-:W-:-:S02]  /*61f0*/  LOP3.LUT R79, R2, 0x2e, R3, 0xfe, !PT ;  /* 0x0000002e024f7812 */ /* 0x000fc400078efe03 */
[----:B------:R-:W-:Y:S01]  /*6200*/  LOP3.LUT R80, R2, 0x2c, R3, 0xfe, !PT ;  /* 0x0000002c02507812 */ /* 0x000fe200078efe03 */
[----:B------:R-:W-:Y:S06]  /*6210*/  @!P0 BRA `(.L_x_11) ;  /* 0x0000000000108947 */ /* 0x000fec0003800000 */
[----:B------:R-:W-:-:S06]  /*6220*/  USHF.L.U32 UR4, UR4, 0x1f, URZ ;  /* 0x0000001f04047899 */ /* 0x000fcc00080006ff */
[----:B------:R-:W-:-:S04]  /*6230*/  IMAD.U32 R4, RZ, RZ, UR4 ;  /* 0x00000004ff047e24 */ /* 0x000fc8000f8e00ff */
[----:B------:R-:W1:Y:S02]  /*6240*/  SYNCS.PHASECHK.TRANS64.TRYWAIT P0, [UR10], R4 ;  /* 0x00000004ff0075a7 */ /* 0x000e64000800110a */
[----:B-1----:R-:W-:Y:S05]  /*6250*/  @!P0 BRA `(.L_x_12) ;  /* 0x0000002800c08947 */ /* 0x002fea0003800000 */
.L_x_11:
[----:B------:R-:W-:Y:S01]  /*6260*/  BAR.SYNC.DEFER_BLOCKING 0x0 ;  /* 0x0000000000007b1d */ /* 0x000fe20000010000 */
[C-C-:B------:R-:W-:Y:S02]  /*6270*/  LOP3.LUT R82, R2.reuse, 0x2a, R3.reuse, 0xfe, !PT ;  /* 0x0000002a02527812 */ /* 0x140fe400078efe03 */
[C-C-:B------:R-:W-:Y:S02]  /*6280*/  LOP3.LUT R84, R2.reuse, 0x28, R3.reuse, 0xfe, !PT ;  /* 0x0000002802547812 */ /* 0x140fe400078efe03 */
[C-C-:B------:R-:W-:Y:S01]  /*6290*/  LOP3.LUT R86, R2.reuse, 0x26, R3.reuse, 0xfe, !PT ;  /* 0x0000002602567812 */ /* 0x140fe200078efe03 */
[----:B------:R-:W1:Y:S01]  /*62a0*/  LDCU.128 UR8, c[0x0][0x390] ;  /* 0x00007200ff0877ac */ /* 0x000e620008000c00 */
[C-C-:B------:R-:W-:Y:S02]  /*62b0*/  LOP3.LUT R88, R2.reuse, 0x24, R3.reuse, 0xfe, !PT ;  /* 0x0000002402587812 */ /* 0x140fe400078efe03 */
[C-C-:B------:R-:W-:Y:S01]  /*62c0*/  LOP3.LUT R90, R2.reuse, 0x22, R3.reuse, 0xfe, !PT ;  /* 0x00000022025a7812 */ /* 0x140fe200078efe03 */
[----:B------:R-:W2:Y:S01]  /*62d0*/  LDCU UR4, c[0x0][0x3b4] ;  /* 0x00007680ff0477ac */ /* 0x000ea20008000800 */
[----:B------:R-:W-:-:S02]  /*62e0*/  LOP3.LUT R92, R2, 0x20, R3, 0xfe, !PT ;  /* 0x00000020025c7812 */ /* 0x000fc400078efe03 */
[C-C-:B------:R-:W-:Y:S02]  /*62f0*/  LOP3.LUT R94, R2.reuse, 0x1e, R3.reuse, 0xfe, !PT ;  /* 0x0000001e025e7812 */ /* 0x140fe400078efe03 */
[C-C-:B------:R-:W-:Y:S02]  /*6300*/  LOP3.LUT R96, R2.reuse, 0x1c, R3.reuse, 0xfe, !PT ;  /* 0x0000001c02607812 */ /* 0x140fe400078efe03 */
[C-C-:B------:R-:W-:Y:S02]  /*6310*/  LOP3.LUT R98, R2.reuse, 0x1a, R3.reuse, 0xfe, !PT ;  /* 0x0000001a02627812 */ /* 0x140fe400078efe03 */
[C-C-:B------:R-:W-:Y:S02]  /*6320*/  LOP3.LUT R100, R2.reuse, 0x18, R3.reuse, 0xfe, !PT ;  /* 0x0000001802647812 */ /* 0x140fe400078efe03 */
[C-C-:B------:R-:W-:Y:S02]  /*6330*/  LOP3.LUT R102, R2.reuse, 0x16, R3.reuse, 0xfe, !PT ;  /* 0x0000001602667812 */ /* 0x140fe400078efe03 */
[C-C-:B------:R-:W-:Y:S01]  /*6340*/  LOP3.LUT R104, R2.reuse, 0x14, R3.reuse, 0xfe, !PT ;  /* 0x0000001402687812 */ /* 0x140fe200078efe03 */
[----:B------:R-:W3:Y:S02]  /*6350*/  @!P2 SYNCS.CCTL.IV [UR13+0x8000] ;  /* 0x00800000ff00a9b1 */ /* 0x000ee4000800000d */
[----:B---3--:R-:W-:Y:S01]  /*6360*/  BAR.SYNC.DEFER_BLOCKING 0x0 ;  /* 0x0000000000007b1d */ /* 0x008fe20000010000 */
[----:B------:R-:W-:-:S02]  /*6370*/  LOP3.LUT R106, R2, 0x12, R3, 0xfe, !PT ;  /* 0x00000012026a7812 */ /* 0x000fc400078efe03 */
[C-C-:B------:R-:W-:Y:S02]  /*6380*/  LOP3.LUT R108, R2.reuse, 0x10, R3.reuse, 0xfe, !PT ;  /* 0x00000010026c7812 */ /* 0x140fe400078efe03 */
[C-C-:B------:R-:W-:Y:S02]  /*6390*/  LOP3.LUT R110, R2.reuse, 0xe, R3.reuse, 0xfe, !PT ;  /* 0x0000000e026e7812 */ /* 0x140fe400078efe03 */
[C-C-:B------:R-:W-:Y:S01]  /*63a0*/  LOP3.LUT R112, R2.reuse, 0xc, R3.reuse, 0xfe, !PT ;  /* 0x0000000c02707812 */ /* 0x140fe200078efe03 */
[----:B------:R-:W3:Y:S01]  /*63b0*/  LDTM.x64 R4, tmem[UR14] ;  /* 0x0000000e000479ee */ /* 0x000ee20008340000 */
[C-C-:B------:R-:W-:Y:S02]  /*63c0*/  LOP3.LUT R114, R2.reuse, 0xa, R3.reuse, 0xfe, !PT ;  /* 0x0000000a02727812 */ /* 0x140fe400078efe03 */
[C-C-:B------:R-:W-:Y:S02]  /*63d0*/  LOP3.LUT R116, R2.reuse, 0x8, R3.reuse, 0xfe, !PT ;  /* 0x0000000802747812 */ /* 0x140fe400078efe03 */
[----:B------:R-:W-:-:S02]  /*63e0*/  LOP3.LUT R118, R2, 0x6, R3, 0xfe, !PT ;  /* 0x0000000602767812 */ /* 0x000fc400078efe03 */
[C-C-:B------:R-:W-:Y:S02]  /*63f0*/  LOP3.LUT R120, R2.reuse, 0x4, R3.reuse, 0xfe, !PT ;  /* 0x0000000402787812 */ /* 0x140fe400078efe03 */
[----:B------:R-:W-:Y:S02]  /*6400*/  LOP3.LUT R122, R2, 0x2, R3, 0xfe, !PT ;  /* 0x00000002027a7812 */ /* 0x000fe400078efe03 */
[----:B------:R-:W-:Y:S02]  /*6410*/  LEA R81, R81, UR13, 0x5 ;  /* 0x0000000d51517c11 */ /* 0x000fe4000f8e28ff */
[----:B-1----:R-:W-:-:S03]  /*6420*/  ISETP.GE.AND P0, PT, R0, UR10, PT ;  /* 0x0000000a00007c0c */ /* 0x002fc6000bf06270 */
[----:B------:R-:W-:Y:S01]  /*6430*/  IMAD R68, R68, 0x10, R81 ;  /* 0x0000001044447824 */ /* 0x000fe200078e0251 */
[----:B------:R-:W1:Y:S01]  /*6440*/  @!P2 SYNCS.CCTL.IV [UR13+0x8008] ;  /* 0x00800800ff00a9b1 */ /* 0x000e62000800000d */
[----:B------:R-:W-:Y:S01]  /*6450*/  NOP ;  /* 0x0000000000007918 */ /* 0x000fe20000000000 */
[----:B------:R-:W-:Y:S02]  /*6460*/  ISETP.LT.AND P2, PT, R70, UR11, !P0 ;  /* 0x0000000b46007c0c */ /* 0x000fe4000c741270 */
[----:B---3--:R-:W-:Y:S02]  /*6470*/  F2FP.SATFINITE.E5M2.F32.PACK_AB_MERGE_C R12, R13, R12, RZ ;  /* 0x0000000c0d0c723e */ /* 0x008fe400048060ff */
[----:B------:R-:W-:Y:S02]  /*6480*/  F2FP.SATFINITE.E5M2.F32.PACK_AB_MERGE_C R14, R15, R14, RZ ;  /* 0x0000000e0f0e723e */ /* 0x000fe400048060ff */
[----:B------:R-:W-:Y:S02]  /*6490*/  F2FP.SATFINITE.E5M2.F32.PACK_AB_MERGE_C R16, R17, R16, RZ ;  /* 0x000000101110723e */ /* 0x000fe400048060ff */
[----:B------:R-:W-:-:S02]  /*64a0*/  F2FP.SATFINITE.E5M2.F32.PACK_AB_MERGE_C R20, R21, R20, RZ ;  /* 0x000000141514723e */ /* 0x000fc400048060ff */
[----:B------:R-:W-:Y:S02]  /*64b0*/  F2FP.SATFINITE.E5M2.F32.PACK_AB_MERGE_C R22, R23, R22, RZ ;  /* 0x000000161716723e */ /* 0x000fe400048060ff */
[----:B------:R-:W-:Y:S02]  /*64c0*/  F2FP.SATFINITE.E5M2.F32.PACK_AB_MERGE_C R24, R25, R24, RZ ;  /* 0x000000181918723e */ /* 0x000fe400048060ff */
[----:B------:R-:W-:Y:S02]  /*64d0*/  F2FP.SATFINITE.E5M2.F32.PACK_AB_MERGE_C R4, R5, R4, RZ ;  /* 0x000000040504723e */ /* 0x000fe400048060ff */
[----:B------:R-:W-:Y:S02]  /*64e0*/  F2FP.SATFINITE.E5M2.F32.PACK_AB_MERGE_C R6, R7, R6, RZ ;  /* 0x000000060706723e */ /* 0x000fe400048060ff */
[----:B------:R-:W-:Y:S02]  /*64f0*/  F2FP.SATFINITE.E5M2.F32.PACK_AB_MERGE_C R8, R9, R8, RZ ;  /* 0x000000080908723e */ /* 0x000fe400048060ff */
[----:B------:R-:W-:-:S02]  /*6500*/  F2FP.SATFINITE.E5M2.F32.PACK_AB_MERGE_C R32, R33, R32, RZ ;  /* 0x000000202120723e */ /* 0x000fc400048060ff */
[----:B------:R-:W-:Y:S02]  /*6510*/  F2FP.SATFINITE.E5M2.F32.PACK_AB_MERGE_C R34, R35, R34, RZ ;  /* 0x000000222322723e */ /* 0x000fe400048060ff */
[----:B------:R-:W-:Y:S02]  /*6520*/  F2FP.SATFINITE.E5M2.F32.PACK_AB_MERGE_C R36, R37, R36, RZ ;  /* 0x000000242524723e */ /* 0x000fe400048060ff */
[----:B------:R-:W-:Y:S02]  /*6530*/  LOP3.LUT R12, R12, 0xffff, RZ, 0xc0, !PT ;  /* 0x0000ffff0c0c7812 */ /* 0x000fe400078ec0ff */
[----:B------:R-:W-:Y:S02]  /*6540*/  LOP3.LUT R23, R14, 0xffff, RZ, 0xc0, !PT ;  /* 0x0000ffff0e177812 */ /* 0x000fe400078ec0ff */
[----:B------:R-:W-:Y:S02]  /*6550*/  LOP3.LUT R33, R16, 0xffff, RZ, 0xc0, !PT ;  /* 0x0000ffff10217812 */ /* 0x000fe400078ec0ff */
[----:B------:R-:W-:-:S02]  /*6560*/  LOP3.LUT R20, R20, 0xffff, RZ, 0xc0, !PT ;  /* 0x0000ffff14147812 */ /* 0x000fc400078ec0ff */
[----:B------:R-:W-:Y:S02]  /*6570*/  LOP3.LUT R35, R22, 0xffff, RZ, 0xc0, !PT ;  /* 0x0000ffff16237812 */ /* 0x000fe400078ec0ff */
[----:B------:R-:W-:Y:S02]  /*6580*/  LOP3.LUT R37, R24, 0xffff, RZ, 0xc0, !PT ;  /* 0x0000ffff18257812 */ /* 0x000fe400078ec0ff */
[----:B------:R-:W-:Y:S02]  /*6590*/  F2FP.SATFINITE.E5M2.F32.PACK_AB_MERGE_C R44, R45, R44, RZ ;  /* 0x0000002c2d2c723e */ /* 0x000fe400048060ff */
[----:B------:R-:W-:Y:S02]  /*65a0*/  F2FP.SATFINITE.E5M2.F32.PACK_AB_MERGE_C R46, R47, R46, RZ ;  /* 0x0000002e2f2e723e */ /* 0x000fe400048060ff */
[----:B------:R-:W-:Y:S02]  /*65b0*/  F2FP.SATFINITE.E5M2.F32.PACK_AB_MERGE_C R48, R49, R48, RZ ;  /* 0x000000303130723e */ /* 0x000fe400048060ff */
[----:B------:R-:W-:-:S02]  /*65c0*/  F2FP.SATFINITE.E5M2.F32.PACK_AB_MERGE_C R52, R53, R52, RZ ;  /* 0x000000343534723e */ /* 0x000fc400048060ff */
[----:B------:R-:W-:Y:S02]  /*65d0*/  F2FP.SATFINITE.E5M2.F32.PACK_AB_MERGE_C R54, R55, R54, RZ ;  /* 0x000000363736723e */ /* 0x000fe400048060ff */
[----:B------:R-:W-:Y:S02]  /*65e0*/  F2FP.SATFINITE.E5M2.F32.PACK_AB_MERGE_C R56, R57, R56, RZ ;  /* 0x000000383938723e */ /* 0x000fe400048060ff */
[----:B------:R-:W-:Y:S02]  /*65f0*/  F2FP.SATFINITE.E5M2.F32.PACK_AB_MERGE_C R18, R19, R18, RZ ;  /* 0x000000121312723e */ /* 0x000fe400048060ff */
[----:B------:R-:W-:Y:S02]  /*6600*/  LOP3.LUT R19, R4, 0xffff, RZ, 0xc0, !PT ;  /* 0x0000ffff04137812 */ /* 0x000fe400078ec0ff */
[----:B------:R-:W-:Y:S02]  /*6610*/  LOP3.LUT R124, R6, 0xffff, RZ, 0xc0, !PT ;  /* 0x0000ffff067c7812 */ /* 0x000fe400078ec0ff */
[----:B------:R-:W-:-:S02]  /*6620*/  LOP3.LUT R21, R8, 0xffff, RZ, 0xc0, !PT ;  /* 0x0000ffff08157812 */ /* 0x000fc400078ec0ff */
[----:B------:R-:W-:Y:S02]  /*6630*/  F2FP.SATFINITE.E5M2.F32.PACK_AB_MERGE_C R28, R29, R28, RZ ;  /* 0x0000001c1d1c723e */ /* 0x000fe400048060ff */
[----:B------:R-:W-:Y:S02]  /*6640*/  F2FP.SATFINITE.E5M2.F32.PACK_AB_MERGE_C R30, R31, R30, RZ ;  /* 0x0000001e1f1e723e */ /* 0x000fe400048060ff */
[----:B------:R-:W-:Y:S02]  /*6650*/  F2FP.SATFINITE.E5M2.F32.PACK_AB_MERGE_C R38, R39, R38, RZ ;  /* 0x000000262726723e */ /* 0x000fe400048060ff */
[----:B------:R-:W-:Y:S02]  /*6660*/  F2FP.SATFINITE.E5M2.F32.PACK_AB_MERGE_C R40, R41, R40, RZ ;  /* 0x000000282928723e */ /* 0x000fe400048060ff */
[----:B------:R-:W-:Y:S02]  /*6670*/  F2FP.SATFINITE.E5M2.F32.PACK_AB_MERGE_C R50, R51, R50, RZ ;  /* 0x000000323332723e */ /* 0x000fe400048060ff */
[----:B------:R-:W-:-:S02]  /*6680*/  PRMT R4, R33, 0x3340, R0 ;  /* 0x0000334021047816 */ /* 0x000fc40000000000 */
[----:B------:R-:W-:Y:S02]  /*6690*/  PRMT R6, R37, 0x3340, R0 ;  /* 0x0000334025067816 */ /* 0x000fe40000000000 */
[----:B------:R-:W-:Y:S02]  /*66a0*/  PRMT R5, R12, 0x3340, R23 ;  /* 0x000033400c057816 */ /* 0x000fe40000000017 */
[----:B------:R-:W-:Y:S02]  /*66b0*/  PRMT R7, R20, 0x3340, R35 ;  /* 0x0000334014077816 */ /* 0x000fe40000000023 */
[----:B------:R-:W-:Y:S02]  /*66c0*/  LOP3.LUT R44, R44, 0xffff, RZ, 0xc0, !PT ;  /* 0x0000ffff2c2c7812 */ /* 0x000fe400078ec0ff */
[----:B------:R-:W-:Y:S02]  /*66d0*/  LOP3.LUT R47, R46, 0xffff, RZ, 0xc0, !PT ;  /* 0x0000ffff2e2f7812 */ /* 0x000fe400078ec0ff */
[----:B------:R-:W-:-:S02]  /*66e0*/  LOP3.LUT R49, R48, 0xffff, RZ, 0xc0, !PT ;  /* 0x0000ffff30317812 */ /* 0x000fc400078ec0ff */
[----:B------:R-:W-:Y:S02]  /*66f0*/  LOP3.LUT R52, R52, 0xffff, RZ, 0xc0, !PT ;  /* 0x0000ffff34347812 */ /* 0x000fe400078ec0ff */
[----:B------:R-:W-:Y:S02]  /*6700*/  LOP3.LUT R51, R54, 0xffff, RZ, 0xc0, !PT ;  /* 0x0000ffff36337812 */ /* 0x000fe400078ec0ff */
[----:B------:R-:W-:Y:S02]  /*6710*/  LOP3.LUT R53, R56, 0xffff, RZ, 0xc0, !PT ;  /* 0x0000ffff38357812 */ /* 0x000fe400078ec0ff */
[----:B------:R-:W-:Y:S02]  /*6720*/  F2FP.SATFINITE.E5M2.F32.PACK_AB_MERGE_C R10, R11, R10, RZ ;  /* 0x0000000a0b0a723e */ /* 0x000fe400048060ff */
[----:B------:R-:W-:Y:S02]  /*6730*/  F2FP.SATFINITE.E5M2.F32.PACK_AB_MERGE_C R42, R43, R42, RZ ;  /* 0x0000002a2b2a723e */ /* 0x000fe400048060ff */
[----:B------:R-:W-:-:S02]  /*6740*/  PRMT R2, R21, 0x3340, R0 ;  /* 0x0000334015027816 */ /* 0x000fc40000000000 */
[----:B------:R-:W-:Y:S02]  /*6750*/  PRMT R3, R19, 0x3340, R124 ;  /* 0x0000334013037816 */ /* 0x000fe4000000007c */
[----:B------:R-:W-:Y:S02]  /*6760*/  LOP3.LUT R28, R28, 0xffff, RZ, 0xc0, !PT ;  /* 0x0000ffff1c1c7812 */ /* 0x000fe400078ec0ff */
[----:B------:R-:W-:Y:S02]  /*6770*/  LOP3.LUT R39, R30, 0xffff, RZ, 0xc0, !PT ;  /* 0x0000ffff1e277812 */ /* 0x000fe400078ec0ff */
[----:B------:R-:W-:Y:S02]  /*6780*/  LOP3.LUT R41, R32, 0xffff, RZ, 0xc0, !PT ;  /* 0x0000ffff20297812 */ /* 0x000fe400078ec0ff */
[----:B------:R-:W-:Y:S02]  /*6790*/  PRMT R11, R5, 0x5410, R4 ;  /* 0x00005410050b7816 */ /* 0x000fe40000000004 */
[----:B------:R-:W-:-:S02]  /*67a0*/  PRMT R13, R7, 0x5410, R6 ;  /* 0x00005410070d7816 */ /* 0x000fc40000000006 */
[----:B------:R-:W-:Y:S02]  /*67b0*/  LOP3.LUT R36, R36, 0xffff, RZ, 0xc0, !PT ;  /* 0x0000ffff24247812 */ /* 0x000fe400078ec0ff */
[----:B------:R-:W-:Y:S02]  /*67c0*/  LOP3.LUT R43, R38, 0xffff, RZ, 0xc0, !PT ;  /* 0x0000ffff262b7812 */ /* 0x000fe400078ec0ff */
[----:B------:R-:W-:Y:S02]  /*67d0*/  LOP3.LUT R45, R40, 0xffff, RZ, 0xc0, !PT ;  /* 0x0000ffff282d7812 */ /* 0x000fe400078ec0ff */
[----:B------:R-:W-:Y:S02]  /*67e0*/  F2FP.SATFINITE.E5M2.F32.PACK_AB_MERGE_C R60, R61, R60, RZ ;  /* 0x0000003c3d3c723e */ /* 0x000fe400048060ff */
[----:B------:R-:W-:Y:S02]  /*67f0*/  F2FP.SATFINITE.E5M2.F32.PACK_AB_MERGE_C R62, R63, R62, RZ ;  /* 0x0000003e3f3e723e */ /* 0x000fe400048060ff */
[----:B------:R-:W-:-:S02]  /*6800*/  F2FP.SATFINITE.E5M2.F32.PACK_AB_MERGE_C R64, R65, R64, RZ ;  /* 0x000000404140723e */ /* 0x000fc400048060ff */
[--C-:B------:R-:W-:Y:S02]  /*6810*/  PRMT R4, R49, 0x3340, R0.reuse ;  /* 0x0000334031047816 */ /* 0x100fe40000000000 */
[----:B------:R-:W-:Y:S02]  /*6820*/  PRMT R6, R53, 0x3340, R0 ;  /* 0x0000334035067816 */ /* 0x000fe40000000000 */
[----:B------:R-:W-:Y:S02]  /*6830*/  PRMT R5, R44, 0x3340, R47 ;  /* 0x000033402c057816 */ /* 0x000fe4000000002f */
[----:B------:R-:W-:Y:S02]  /*6840*/  PRMT R7, R52, 0x3340, R51 ;  /* 0x0000334034077816 */ /* 0x000fe40000000033 */
[----:B------:R-:W-:Y:S02]  /*6850*/  PRMT R9, R3, 0x5410, R2 ;  /* 0x0000541003097816 */ /* 0x000fe40000000002 */
[----:B------:R-:W-:-:S02]  /*6860*/  F2FP.SATFINITE.E5M2.F32.PACK_AB_MERGE_C R26, R27, R26, RZ ;  /* 0x0000001a1b1a723e */ /* 0x000fc400048060ff */
[--C-:B------:R-:W-:Y:S02]  /*6870*/  PRMT R8, R41, 0x3340, R0.reuse ;  /* 0x0000334029087816 */ /* 0x100fe40000000000 */
[----:B------:R-:W-:Y:S02]  /*6880*/  PRMT R15, R28, 0x3340, R39 ;  /* 0x000033401c0f7816 */ /* 0x000fe40000000027 */
[----:B------:R-:W-:Y:S02]  /*6890*/  PRMT R2, R45, 0x3340, R0 ;  /* 0x000033402d027816 */ /* 0x000fe40000000000 */
[----:B------:R-:W-:Y:S02]  /*68a0*/  PRMT R3, R36, 0x3340, R43 ;  /* 0x0000334024037816 */ /* 0x000fe4000000002b */
[----:B------:R-:W-:Y:S02]  /*68b0*/  LOP3.LUT R60, R60, 0xffff, RZ, 0xc0, !PT ;  /* 0x0000ffff3c3c7812 */ /* 0x000fe400078ec0ff */
[----:B------:R-:W-:-:S02]  /*68c0*/  LOP3.LUT R55, R62, 0xffff, RZ, 0xc0, !PT ;  /* 0x0000ffff3e377812 */ /* 0x000fc400078ec0ff */
[----:B------:R-:W-:Y:S02]  /*68d0*/  LOP3.LUT R57, R64, 0xffff, RZ, 0xc0, !PT ;  /* 0x0000ffff40397812 */ /* 0x000fe400078ec0ff */
[----:B------:R-:W-:Y:S02]  /*68e0*/  PRMT R27, R5, 0x5410, R4 ;  /* 0x00005410051b7816 */ /* 0x000fe40000000004 */
[----:B------:R-:W-:Y:S02]  /*68f0*/  PRMT R29, R7, 0x5410, R6 ;  /* 0x00005410071d7816 */ /* 0x000fe40000000006 */
[----:B------:R-:W-:Y:S02]  /*6900*/  SHF.R.U32.HI R4, RZ, 0x8, R21 ;  /* 0x00000008ff047819 */ /* 0x000fe40000011615 */
[----:B------:R-:W-:Y:S02]  /*6910*/  SHF.R.U32.HI R5, RZ, 0x8, R12 ;  /* 0x00000008ff057819 */ /* 0x000fe4000001160c */
[----:B------:R-:W-:-:S02]  /*6920*/  SHF.R.U32.HI R6, RZ, 0x8, R23 ;  /* 0x00000008ff067819 */ /* 0x000fc40000011617 */
[----:B------:R-:W-:Y:S02]  /*6930*/  SHF.R.U32.HI R7, RZ, 0x8, R33 ;  /* 0x00000008ff077819 */ /* 0x000fe40000011621 */
[----:B------:R-:W-:Y:S02]  /*6940*/  PRMT R15, R15, 0x5410, R8 ;  /* 0x000054100f0f7816 */ /* 0x000fe40000000008 */
[----:B------:R-:W-:Y:S02]  /*6950*/  PRMT R25, R3, 0x5410, R2 ;  /* 0x0000541003197816 */ /* 0x000fe40000000002 */
[----:B------:R-:W-:Y:S02]  /*6960*/  PRMT R8, R57, 0x3340, R0 ;  /* 0x0000334039087816 */ /* 0x000fe40000000000 */
[----:B------:R-:W-:Y:S02]  /*6970*/  PRMT R17, R60, 0x3340, R55 ;  /* 0x000033403c117816 */ /* 0x000fe40000000037 */
[----:B------:R-:W-:-:S02]  /*6980*/  SHF.R.U32.HI R2, RZ, 0x8, R19 ;  /* 0x00000008ff027819 */ /* 0x000fc40000011613 */
[----:B------:R-:W-:Y:S02]  /*6990*/  SHF.R.U32.HI R3, RZ, 0x8, R124 ;  /* 0x00000008ff037819 */ /* 0x000fe4000001167c */
[----:B------:R-:W-:Y:S02]  /*69a0*/  LOP3.LUT R4, R4, 0xffff, RZ, 0xc0, !PT ;  /* 0x0000ffff04047812 */ /* 0x000fe400078ec0ff */
[----:B------:R-:W-:Y:S02]  /*69b0*/  LOP3.LUT R5, R5, 0xffff, RZ, 0xc0, !PT ;  /* 0x0000ffff05057812 */ /* 0x000fe400078ec0ff */
[----:B------:R-:W-:Y:S02]  /*69c0*/  LOP3.LUT R6, R6, 0xffff, RZ, 0xc0, !PT ;  /* 0x0000ffff06067812 */ /* 0x000fe400078ec0ff */
[----:B------:R-:W-:Y:S02]  /*69d0*/  LOP3.LUT R7, R7, 0xffff, RZ, 0xc0, !PT ;  /* 0x0000ffff07077812 */ /* 0x000fe400078ec0ff */
[----:B------:R-:W-:-:S02]  /*69e0*/  PRMT R31, R17, 0x5410, R8 ;  /* 0x00005410111f7816 */ /* 0x000fc40000000008 */
[----:B------:R-:W-:Y:S02]  /*69f0*/  LOP3.LUT R2, R2, 0xffff, RZ, 0xc0, !PT ;  /* 0x0000ffff02027812 */ /* 0x000fe400078ec0ff */
[----:B------:R-:W-:Y:S02]  /*6a00*/  LOP3.LUT R3, R3, 0xffff, RZ, 0xc0, !PT ;  /* 0x0000ffff03037812 */ /* 0x000fe400078ec0ff */
[----:B------:R-:W-:Y:S02]  /*6a10*/  PRMT R8, R4, 0x3340, R1 ;  /* 0x0000334004087816 */ /* 0x000fe40000000001 */
[----:B------:R-:W-:Y:S02]  /*6a20*/  PRMT R19, R5, 0x3340, R6 ;  /* 0x0000334005137816 */ /* 0x000fe40000000006 */
[----:B------:R-:W-:Y:S02]  /*6a30*/  PRMT R12, R7, 0x3340, R0 ;  /* 0x00003340070c7816 */ /* 0x000fe40000000000 */
[----:B------:R-:W-:-:S02]  /*6a40*/  SHF.R.U32.HI R4, RZ, 0x8, R37 ;  /* 0x00000008ff047819 */ /* 0x000fc40000011625 */
[----:B------:R-:W-:Y:S02]  /*6a50*/  SHF.R.U32.HI R5, RZ, 0x8, R28 ;  /* 0x00000008ff057819 */ /* 0x000fe4000001161c */
[----:B------:R-:W-:Y:S02]  /*6a60*/  SHF.R.U32.HI R6, RZ, 0x8, R39 ;  /* 0x00000008ff067819 */ /* 0x000fe40000011627 */
[----:B------:R-:W-:Y:S02]  /*6a70*/  SHF.R.U32.HI R7, RZ, 0x8, R41 ;  /* 0x00000008ff077819 */ /* 0x000fe40000011629 */
[----:B------:R-:W-:Y:S02]  /*6a80*/  PRMT R17, R2, 0x3340, R3 ;  /* 0x0000334002117816 */ /* 0x000fe40000000003 */
[----:B------:R-:W-:Y:S02]  /*6a90*/  SHF.R.U32.HI R2, RZ, 0x8, R20 ;  /* 0x00000008ff027819 */ /* 0x000fe40000011614 */
[----:B------:R-:W-:-:S02]  /*6aa0*/  SHF.R.U32.HI R3, RZ, 0x8, R35 ;  /* 0x00000008ff037819 */ /* 0x000fc40000011623 */
[----:B------:R-:W-:Y:S02]  /*6ab0*/  LOP3.LUT R4, R4, 0xffff, RZ, 0xc0, !PT ;  /* 0x0000ffff04047812 */ /* 0x000fe400078ec0ff */
[----:B------:R-:W-:Y:S02]  /*6ac0*/  LOP3.LUT R5, R5, 0xffff, RZ, 0xc0, !PT ;  /* 0x0000ffff05057812 */ /* 0x000fe400078ec0ff */
[----:B------:R-:W-:Y:S02]  /*6ad0*/  LOP3.LUT R6, R6, 0xffff, RZ, 0xc0, !PT ;  /* 0x0000ffff06067812 */ /* 0x000fe400078ec0ff */
[----:B------:R-:W-:Y:S02]  /*6ae0*/  LOP3.LUT R7, R7, 0xffff, RZ, 0xc0, !PT ;  /* 0x0000ffff07077812 */ /* 0x000fe400078ec0ff */
[----:B------:R-:W-:Y:S02]  /*6af0*/  LOP3.LUT R2, R2, 0xffff, RZ, 0xc0, !PT ;  /* 0x0000ffff02027812 */ /* 0x000fe400078ec0ff */
[----:B------:R-:W-:-:S02]  /*6b00*/  LOP3.LUT R3, R3, 0xffff, RZ, 0xc0, !PT ;  /* 0x0000ffff03037812 */ /* 0x000fc400078ec0ff */
[----:B------:R-:W-:Y:S02]  /*6b10*/  PRMT R14, R4, 0x3340, R1 ;  /* 0x00003340040e7816 */ /* 0x000fe40000000001 */
[----:B------:R-:W-:Y:S02]  /*6b20*/  PRMT R23, R5, 0x3340, R6 ;  /* 0x0000334005177816 */ /* 0x000fe40000000006 */
[----:B------:R-:W-:Y:S02]  /*6b30*/  PRMT R16, R7, 0x3340, R0 ;  /* 0x0000334007107816 */ /* 0x000fe40000000000 */
[----:B------:R-:W-:Y:S02]  /*6b40*/  SHF.R.U32.HI R4, RZ, 0x8, R45 ;  /* 0x00000008ff047819 */ /* 0x000fe4000001162d */
[----:B------:R-:W-:Y:S02]  /*6b50*/  SHF.R.U32.HI R5, RZ, 0x8, R44 ;  /* 0x00000008ff057819 */ /* 0x000fe4000001162c */
[----:B------:R-:W-:-:S02]  /*6b60*/  SHF.R.U32.HI R6, RZ, 0x8, R47 ;  /* 0x00000008ff067819 */ /* 0x000fc4000001162f */
[----:B------:R-:W-:Y:S02]  /*6b70*/  SHF.R.U32.HI R7, RZ, 0x8, R49 ;  /* 0x00000008ff077819 */ /* 0x000fe40000011631 */
[----:B------:R-:W-:Y:S02]  /*6b80*/  PRMT R21, R2, 0x3340, R3 ;  /* 0x0000334002157816 */ /* 0x000fe40000000003 */
[----:B------:R-:W-:Y:S02]  /*6b90*/  LOP3.LUT R4, R4, 0xffff, RZ, 0xc0, !PT ;  /* 0x0000ffff04047812 */ /* 0x000fe400078ec0ff */
[----:B------:R-:W-:Y:S02]  /*6ba0*/  LOP3.LUT R5, R5, 0xffff, RZ, 0xc0, !PT ;  /* 0x0000ffff05057812 */ /* 0x000fe400078ec0ff */
[----:B------:R-:W-:Y:S02]  /*6bb0*/  LOP3.LUT R6, R6, 0xffff, RZ, 0xc0, !PT ;  /* 0x0000ffff06067812 */ /* 0x000fe400078ec0ff */
[----:B------:R-:W-:-:S02]  /*6bc0*/  LOP3.LUT R7, R7, 0xffff, RZ, 0xc0, !PT ;  /* 0x0000ffff07077812 */ /* 0x000fc400078ec0ff */
[----:B------:R-:W-:Y:S02]  /*6bd0*/  PRMT R17, R17, 0x5410, R8 ;  /* 0x0000541011117816 */ /* 0x000fe40000000008 */
[----:B------:R-:W-:Y:S02]  /*6be0*/  LOP3.LUT R10, R10, 0xffff, RZ, 0xc0, !PT ;  /* 0x0000ffff0a0a7812 */ /* 0x000fe400078ec0ff */
[----:B------:R-:W-:Y:S02]  /*6bf0*/  LOP3.LUT R18, R18, 0xffff, RZ, 0xc0, !PT ;  /* 0x0000ffff12127812 */ /* 0x000fe400078ec0ff */
[----:B------:R-:W-:Y:S02]  /*6c00*/  PRMT R19, R19, 0x5410, R12 ;  /* 0x0000541013137816 */ /* 0x000fe4000000000c */
[----:B------:R-:W-:Y:S02]  /*6c10*/  PRMT R21, R21, 0x5410, R14 ;  /* 0x0000541015157816 */ /* 0x000fe4000000000e */
[----:B------:R-:W-:Y:S01]  /*6c20*/  PRMT R23, R23, 0x5410, R16 ;  /* 0x0000541017177816 */ /* 0x000fe20000000010 */
[----:B------:R-:W-:Y:S01]  /*6c30*/  IMAD.SHL.U32 R16, R69, 0x10, RZ ;  /* 0x0000001045107824 */ /* 0x000fe200078e00ff */
[----:B------:R-:W-:-:S02]  /*6c40*/  LOP3.LUT R26, R26, 0xffff, RZ, 0xc0, !PT ;  /* 0x0000ffff1a1a7812 */ /* 0x000fc400078ec0ff */
[----:B------:R-:W-:Y:S02]  /*6c50*/  LOP3.LUT R34, R34, 0xffff, RZ, 0xc0, !PT ;  /* 0x0000ffff22227812 */ /* 0x000fe400078ec0ff */
[----:B------:R-:W-:Y:S02]  /*6c60*/  PRMT R20, R4, 0x3340, R1 ;  /* 0x0000334004147816 */ /* 0x000fe40000000001 */
[----:B------:R-:W-:Y:S02]  /*6c70*/  PRMT R35, R5, 0x3340, R6 ;  /* 0x0000334005237816 */ /* 0x000fe40000000006 */
[----:B------:R-:W-:Y:S02]  /*6c80*/  PRMT R22, R7, 0x3340, R0 ;  /* 0x0000334007167816 */ /* 0x000fe40000000000 */
[--C-:B------:R-:W-:Y:S02]  /*6c90*/  PRMT R4, R9, 0x4210, R10.reuse ;  /* 0x0000421009047816 */ /* 0x100fe4000000000a */
[----:B------:R-:W-:-:S02]  /*6ca0*/  PRMT R8, R17, 0x5210, R10 ;  /* 0x0000521011087816 */ /* 0x000fc4000000000a */
[--C-:B------:R-:W-:Y:S02]  /*6cb0*/  PRMT R5, R11, 0x4210, R18.reuse ;  /* 0x000042100b057816 */ /* 0x100fe40000000012 */
[----:B------:R-:W-:Y:S02]  /*6cc0*/  PRMT R9, R19, 0x5210, R18 ;  /* 0x0000521013097816 */ /* 0x000fe40000000012 */
[----:B------:R-:W-:Y:S02]  /*6cd0*/  PRMT R6, R13, 0x4210, R26 ;  /* 0x000042100d067816 */ /* 0x000fe4000000001a */
[----:B------:R-:W-:Y:S02]  /*6ce0*/  PRMT R7, R15, 0x4210, R34 ;  /* 0x000042100f077816 */ /* 0x000fe40000000022 */
[----:B------:R-:W-:Y:S02]  /*6cf0*/  PRMT R10, R21, 0x5210, R26 ;  /* 0x00005210150a7816 */ /* 0x000fe4000000001a */
[----:B------:R-:W-:Y:S01]  /*6d00*/  PRMT R11, R23, 0x5210, R34 ;  /* 0x00005210170b7816 */ /* 0x000fe20000000022 */
[----:B-1----:R1:W-:Y:S01]  /*6d10*/  STS.128 [R68], R4 ;  /* 0x0000000444007388 */ /* 0x0023e20000000c00 */
[----:B------:R-:W-:-:S02]  /*6d20*/  SHF.R.U32.HI R2, RZ, 0x8, R36 ;  /* 0x00000008ff027819 */ /* 0x000fc40000011624 */
[----:B------:R-:W-:Y:S01]  /*6d30*/  SHF.R.U32.HI R3, RZ, 0x8, R43 ;  /* 0x00000008ff037819 */ /* 0x000fe2000001162b */
[----:B------:R-:W-:Y:S01]  /*6d40*/  STS.128 [R68+0x800], R8 ;  /* 0x0008000844007388 */ /* 0x000fe20000000c00 */
[----:B------:R-:W-:Y:S02]  /*6d50*/  SHF.R.U32.HI R14, RZ, 0x8, R60 ;  /* 0x00000008ff0e7819 */ /* 0x000fe4000001163c */
[----:B------:R-:W-:Y:S02]  /*6d60*/  LOP3.LUT R2, R2, 0xffff, RZ, 0xc0, !PT ;  /* 0x0000ffff02027812 */ /* 0x000fe400078ec0ff */
[----:B------:R-:W-:Y:S02]  /*6d70*/  LOP3.LUT R3, R3, 0xffff, RZ, 0xc0, !PT ;  /* 0x0000ffff03037812 */ /* 0x000fe400078ec0ff */
[----:B------:R-:W-:Y:S02]  /*6d80*/  LOP3.LUT R15, R14, 0xffff, RZ, 0xc0, !PT ;  /* 0x0000ffff0e0f7812 */ /* 0x000fe400078ec0ff */
[----:B------:R-:W-:-:S02]  /*6d90*/  PRMT R33, R2, 0x3340, R3 ;  /* 0x0000334002217816 */ /* 0x000fc40000000003 */
[----:B------:R-:W-:Y:S01]  /*6da0*/  SHF.R.U32.HI R2, RZ, 0x8, R52 ;  /* 0x00000008ff027819 */ /* 0x000fe20000011634 */
[----:B------:R-:W3:Y:S01]  /*6db0*/  LDC R3, c[0x0][0x3b8] ;  /* 0x0000ee00ff037b82 */ /* 0x000ee20000000800 */
[----:B-1----:R-:W-:Y:S02]  /*6dc0*/  SHF.R.U32.HI R4, RZ, 0x8, R55 ;  /* 0x00000008ff047819 */ /* 0x002fe40000011637 */
[----:B------:R-:W-:Y:S02]  /*6dd0*/  SHF.R.U32.HI R5, RZ, 0x8, R57 ;  /* 0x00000008ff057819 */ /* 0x000fe40000011639 */
[----:B------:R-:W-:Y:S02]  /*6de0*/  LOP3.LUT R4, R4, 0xffff, RZ, 0xc0, !PT ;  /* 0x0000ffff04047812 */ /* 0x000fe400078ec0ff */
[----:B------:R-:W-:Y:S02]  /*6df0*/  LOP3.LUT R5, R5, 0xffff, RZ, 0xc0, !PT ;  /* 0x0000ffff05057812 */ /* 0x000fe400078ec0ff */
[----:B------:R-:W-:-:S02]  /*6e00*/  PRMT R4, R15, 0x3340, R4 ;  /* 0x000033400f047816 */ /* 0x000fc40000000004 */
[----:B------:R-:W-:Y:S02]  /*6e10*/  PRMT R5, R5, 0x3340, R0 ;  /* 0x0000334005057816 */ /* 0x000fe40000000000 */
[----:B------:R-:W-:Y:S02]  /*6e20*/  F2FP.SATFINITE.E5M2.F32.PACK_AB_MERGE_C R66, R67, R66, RZ ;  /* 0x000000424342723e */ /* 0x000fe400048060ff */
[----:B------:R-:W-:Y:S02]  /*6e30*/  SHF.R.U32.HI R12, RZ, 0x8, R51 ;  /* 0x00000008ff0c7819 */ /* 0x000fe40000011633 */
[----:B------:R-:W-:Y:S02]  /*6e40*/  LOP3.LUT R7, R2, 0xffff, RZ, 0xc0, !PT ;  /* 0x0000ffff02077812 */ /* 0x000fe400078ec0ff */
[----:B------:R-:W-:Y:S02]  /*6e50*/  PRMT R5, R4, 0x5410, R5 ;  /* 0x0000541004057816 */ /* 0x000fe40000000005 */
[----:B------:R-:W-:Y:S01]  /*6e60*/  LOP3.LUT R16, R16, 0xff0, RZ, 0xc0, !PT ;  /* 0x00000ff010107812 */ /* 0x000fe200078ec0ff */
[----:B------:R-:W-:Y:S01]  /*6e70*/  BAR.SYNC.DEFER_BLOCKING 0x0 ;  /* 0x0000000000007b1d */ /* 0x000fe20000010000 */
[----:B------:R-:W-:Y:S01]  /*6e80*/  LOP3.LUT R12, R12, 0xffff, RZ, 0xc0, !PT ;  /* 0x0000ffff0c0c7812 */ /* 0x000fe200078ec0ff */
[-C--:B---3--:R-:W-:Y:S01]  /*6e90*/  IMAD R15, R122, R3.reuse, RZ ;  /* 0x000000037a0f7224 */ /* 0x088fe200078e02ff */
[----:B------:R-:W-:Y:S01]  /*6ea0*/  LOP3.LUT R66, R66, 0xffff, RZ, 0xc0, !PT ;  /* 0x0000ffff42427812 */ /* 0x000fe200078ec0ff */
[-C--:B------:R-:W-:Y:S01]  /*6eb0*/  IMAD R17, R120, R3.reuse, RZ ;  /* 0x0000000378117224 */ /* 0x080fe200078e02ff */
[----:B------:R-:W-:Y:S01]  /*6ec0*/  F2FP.SATFINITE.E5M2.F32.PACK_AB_MERGE_C R58, R59, R58, RZ ;  /* 0x0000003a3b3a723e */ /* 0x000fe200048060ff */
[----:B------:R-:W-:Y:S01]  /*6ed0*/  IMAD R21, R118, R3, RZ ;  /* 0x0000000376157224 */ /* 0x000fe200078e02ff */
[----:B------:R-:W-:-:S02]  /*6ee0*/  PRMT R12, R7, 0x3340, R12 ;  /* 0x00003340070c7816 */ /* 0x000fc4000000000c */
[----:B------:R-:W-:Y:S02]  /*6ef0*/  PRMT R59, R5, 0x5210, R66 ;  /* 0x00005210053b7816 */ /* 0x000fe40000000042 */
[----:B------:R-:W-:Y:S02]  /*6f00*/  SHF.R.U32.HI R13, RZ, 0x8, R53 ;  /* 0x00000008ff0d7819 */ /* 0x000fe40000011635 */
[----:B------:R-:W-:Y:S02]  /*6f10*/  LOP3.LUT R42, R42, 0xffff, RZ, 0xc0, !PT ;  /* 0x0000ffff2a2a7812 */ /* 0x000fe400078ec0ff */
[----:B------:R-:W-:Y:S02]  /*6f20*/  LOP3.LUT R13, R13, 0xffff, RZ, 0xc0, !PT ;  /* 0x0000ffff0d0d7812 */ /* 0x000fe400078ec0ff */
[----:B------:R-:W-:Y:S02]  /*6f30*/  LOP3.LUT R50, R50, 0xffff, RZ, 0xc0, !PT ;  /* 0x0000ffff32327812 */ /* 0x000fe400078ec0ff */
[----:B------:R-:W-:Y:S01]  /*6f40*/  PRMT R13, R13, 0x3340, R0 ;  /* 0x000033400d0d7816 */ /* 0x000fe20000000000 */
[----:B--2---:R-:W-:Y:S01]  /*6f50*/  IMAD R0, R0, UR4, RZ ;  /* 0x0000000400007c24 */ /* 0x004fe2000f8e02ff */
[----:B------:R-:W-:-:S02]  /*6f60*/  LOP3.LUT R58, R58, 0xffff, RZ, 0xc0, !PT ;  /* 0x0000ffff3a3a7812 */ /* 0x000fc400078ec0ff */
[----:B------:R-:W-:Y:S01]  /*6f70*/  PRMT R33, R33, 0x5410, R20 ;  /* 0x0000541021217816 */ /* 0x000fe20000000014 */
[----:B------:R-:W1:Y:S01]  /*6f80*/  LDS.128 R8, [R16+UR13] ;  /* 0x0000000d10087984 */ /* 0x000e620008000c00 */
[----:B------:R-:W-:Y:S02]  /*6f90*/  PRMT R35, R35, 0x5410, R22 ;  /* 0x0000541023237816 */ /* 0x000fe40000000016 */
[----:B------:R-:W-:Y:S01]  /*6fa0*/  PRMT R13, R12, 0x5410, R13 ;  /* 0x000054100c0d7816 */ /* 0x000fe2000000000d */
[----:B------:R-:W-:Y:S01]  /*6fb0*/  LDS.128 R4, [R16+UR13+0x1000] ;  /* 0x0010000d10047984 */ /* 0x000fe20008000c00 */
[----:B------:R-:W-:Y:S02]  /*6fc0*/  PRMT R24, R25, 0x4210, R42 ;  /* 0x0000421019187816 */ /* 0x000fe4000000002a */
[----:B------:R-:W-:Y:S02]  /*6fd0*/  PRMT R25, R27, 0x4210, R50 ;  /* 0x000042101b197816 */ /* 0x000fe40000000032 */
[----:B------:R-:W-:-:S02]  /*6fe0*/  PRMT R26, R29, 0x4210, R58 ;  /* 0x000042101d1a7816 */ /* 0x000fc4000000003a */
[----:B------:R-:W-:Y:S02]  /*6ff0*/  PRMT R56, R33, 0x5210, R42 ;  /* 0x0000521021387816 */ /* 0x000fe4000000002a */
[----:B------:R-:W-:Y:S02]  /*7000*/  PRMT R57, R35, 0x5210, R50 ;  /* 0x0000521023397816 */ /* 0x000fe40000000032 */
[----:B------:R-:W-:Y:S01]  /*7010*/  PRMT R58, R13, 0x5210, R58 ;  /* 0x000052100d3a7816 */ /* 0x000fe2000000003a */
[----:B------:R-:W-:Y:S01]  /*7020*/  BAR.SYNC.DEFER_BLOCKING 0x0 ;  /* 0x0000000000007b1d */ /* 0x000fe20000010000 */
[----:B------:R-:W-:Y:S01]  /*7030*/  PRMT R27, R31, 0x4210, R66 ;  /* 0x000042101f1b7816 */ /* 0x000fe20000000042 */
[----:B------:R-:W-:Y:S01]  /*7040*/  IMAD R13, R70, R3, RZ ;  /* 0x00000003460d7224 */ /* 0x000fe200078e02ff */
[----:B------:R-:W-:-:S04]  /*7050*/  IADD3 R2, P3, PT, R0, UR8, RZ ;  /* 0x0000000800027c10 */ /* 0x000fc8000ff7e0ff */
[----:B------:R-:W-:Y:S02]  /*7060*/  LEA.HI.X.SX32 R0, R0, UR9, 0x1, P3 ;  /* 0x0000000900007c11 */ /* 0x000fe400098f0eff */
[C---:B------:R-:W-:Y:S02]  /*7070*/  IADD3 R12, P4, PT, R13.reuse, R2, RZ ;  /* 0x000000020d0c7210 */ /* 0x040fe40007f9e0ff */
[----:B------:R-:W-:Y:S02]  /*7080*/  ISETP.LT.AND P3, PT, R122, UR11, !P0 ;  /* 0x0000000b7a007c0c */ /* 0x000fe4000c761270 */
[----:B------:R-:W-:Y:S02]  /*7090*/  LEA.HI.X.SX32 R13, R13, R0, 0x1, P4 ;  /* 0x000000000d0d7211 */ /* 0x000fe400020f0eff */
[----:B------:R-:W-:Y:S02]  /*70a0*/  ISETP.LT.AND P4, PT, R120, UR11, !P0 ;  /* 0x0000000b78007c0c */ /* 0x000fe4000c781270 */
[----:B------:R-:W-:-:S02]  /*70b0*/  IADD3 R14, P5, PT, R15, R2, RZ ;  /* 0x000000020f0e7210 */ /* 0x000fc40007fbe0ff */
[----:B------:R-:W-:Y:S02]  /*70c0*/  IADD3 R18, P6, PT, R17, R2, RZ ;  /* 0x0000000211127210 */ /* 0x000fe40007fde0ff */
[-C--:B------:R-:W-:Y:S02]  /*70d0*/  LEA.HI.X.SX32 R15, R15, R0.reuse, 0x1, P5 ;  /* 0x000000000f0f7211 */ /* 0x080fe400028f0eff */
[----:B------:R-:W-:Y:S01]  /*70e0*/  LEA.HI.X.SX32 R19, R17, R0, 0x1, P6 ;  /* 0x0000000011137211 */ /* 0x000fe200030f0eff */
[----:B------:R2:W-:Y:S01]  /*70f0*/  STS.128 [R68], R24 ;  /* 0x0000001844007388 */ /* 0x0005e20000000c00 */
[----:B-1----:R-:W-:Y:S01]  /*7100*/  PRMT R23, R8, 0x7770, RZ ;  /* 0x0000777008177816 */ /* 0x002fe200000000ff */
[----:B------:R-:W-:Y:S01]  /*7110*/  IMAD R17, R114, R3, RZ ;  /* 0x0000000372117224 */ /* 0x000fe200078e02ff */
[----:B------:R-:W-:Y:S01]  /*7120*/  IADD3 R20, P5, PT, R21, R2, RZ ;  /* 0x0000000215147210 */ /* 0x000fe20007fbe0ff */
[----:B------:R-:W-:Y:S01]  /*7130*/  STS.128 [R68+0x800], R56 ;  /* 0x0008003844007388 */ /* 0x000fe20000000c00 */
[----:B------:R-:W-:-:S02]  /*7140*/  PRMT R29, R9, 0x7772, RZ ;  /* 0x00007772091d7816 */ /* 0x000fc400000000ff */
[----:B------:R-:W-:Y:S01]  /*7150*/  LEA.HI.X.SX32 R21, R21, R0, 0x1, P5 ;  /* 0x0000000015157211 */ /* 0x000fe200028f0eff */
[----:B------:R-:W-:Y:S01]  /*7160*/  BAR.SYNC.DEFER_BLOCKING 0x0 ;  /* 0x0000000000007b1d */ /* 0x000fe20000010000 */
[C---:B------:R-:W-:Y:S02]  /*7170*/  PRMT R33, R11.reuse, 0x7770, RZ ;  /* 0x000077700b217816 */ /* 0x040fe400000000ff */
[----:B------:R-:W-:Y:S02]  /*7180*/  PRMT R31, R11, 0x7771, RZ ;  /* 0x000077710b1f7816 */ /* 0x000fe400000000ff */
[C---:B--2---:R-:W-:Y:S02]  /*7190*/  PRMT R27, R8.reuse, 0x7771, RZ ;  /* 0x00007771081b7816 */ /* 0x044fe400000000ff */
[----:B------:R-:W-:Y:S01]  /*71a0*/  PRMT R25, R8, 0x7772, RZ ;  /* 0x0000777208197816 */ /* 0x000fe200000000ff */
[----:B------:R1:W-:Y:S01]  /*71b0*/  @P2 STG.E.U8 desc[UR26][R12.64], R23 ;  /* 0x000000170c002986 */ /* 0x0003e2000c10111a */
[----:B------:R-:W-:-:S03]  /*71c0*/  ISETP.LT.AND P2, PT, R118, UR11, !P0 ;  /* 0x0000000b76007c0c */ /* 0x000fc6000c741270 */
[----:B------:R2:W-:Y:S01]  /*71d0*/  @P3 STG.E.U8 desc[UR26][R14.64], R27 ;  /* 0x0000001b0e003986 */ /* 0x0005e2000c10111a */
[----:B------:R-:W-:-:S03]  /*71e0*/  ISETP.LT.AND P3, PT, R116, UR11, !P0 ;  /* 0x0000000b74007c0c */ /* 0x000fc6000c761270 */
[----:B------:R3:W-:Y:S01]  /*71f0*/  @P4 STG.E.U8 desc[UR26][R18.64], R25 ;  /* 0x0000001912004986 */ /* 0x0007e2000c10111a */
[----:B------:R-:W-:Y:S01]  /*7200*/  ISETP.LT.AND P4, PT, R114, UR11, !P0 ;  /* 0x0000000b72007c0c */ /* 0x000fe2000c781270 */
[-C--:B-1----:R-:W-:Y:S01]  /*7210*/  IMAD R13, R116, R3.reuse, RZ ;  /* 0x00000003740d7224 */ /* 0x082fe200078e02ff */
[----:B------:R-:W-:Y:S02]  /*7220*/  PRMT R23, R8, 0x7773, RZ ;  /* 0x0000777308177816 */ /* 0x000fe400000000ff */
[-C--:B--2---:R-:W-:Y:S02]  /*7230*/  IADD3 R14, P6, PT, R17, R2.reuse, RZ ;  /* 0x00000002110e7210 */ /* 0x084fe40007fde0ff */
[----:B------:R-:W-:Y:S01]  /*7240*/  IADD3 R12, P5, PT, R13, R2, RZ ;  /* 0x000000020d0c7210 */ /* 0x000fe20007fbe0ff */
[----:B------:R1:W-:Y:S01]  /*7250*/  @P2 STG.E.U8 desc[UR26][R20.64], R23 ;  /* 0x0000001714002986 */ /* 0x0003e2000c10111a */
[C---:B---3--:R-:W-:Y:S01]  /*7260*/  IMAD R19, R112.reuse, R3, RZ ;  /* 0x0000000370137224 */ /* 0x048fe200078e02ff */
[----:B------:R-:W-:-:S02]  /*7270*/  ISETP.LT.AND P2, PT, R112, UR11, !P0 ;  /* 0x0000000b70007c0c */ /* 0x000fc4000c741270 */
[-C--:B------:R-:W-:Y:S02]  /*7280*/  LEA.HI.X.SX32 R13, R13, R0.reuse, 0x1, P5 ;  /* 0x000000000d0d7211 */ /* 0x080fe400028f0eff */
[----:B------:R-:W-:Y:S02]  /*7290*/  PRMT R27, R9, 0x7770, RZ ;  /* 0x00007770091b7816 */ /* 0x000fe400000000ff */
[----:B------:R-:W-:Y:S01]  /*72a0*/  LEA.HI.X.SX32 R15, R17, R0, 0x1, P6 ;  /* 0x00000000110f7211 */ /* 0x000fe200030f0eff */
[-C--:B------:R-:W-:Y:S01]  /*72b0*/  IMAD R17, R110, R3.reuse, RZ ;  /* 0x000000036e117224 */ /* 0x080fe200078e02ff */
[----:B------:R-:W-:Y:S01]  /*72c0*/  PRMT R25, R9, 0x7771, RZ ;  /* 0x0000777109197816 */ /* 0x000fe200000000ff */
[----:B------:R2:W-:Y:S01]  /*72d0*/  @P3 STG.E.U8 desc[UR26][R12.64], R27 ;  /* 0x0000001b0c003986 */ /* 0x0005e2000c10111a */
[C---:B------:R-:W-:Y:S01]  /*72e0*/  IADD3 R18, P5, PT, R19.reuse, R2, RZ ;  /* 0x0000000213127210 */ /* 0x040fe20007fbe0ff */
[----:B-1----:R-:W-:Y:S01]  /*72f0*/  IMAD R23, R108, R3, RZ ;  /* 0x000000036c177224 */ /* 0x002fe200078e02ff */
[----:B------:R-:W-:Y:S01]  /*7300*/  ISETP.LT.AND P3, PT, R110, UR11, !P0 ;  /* 0x0000000b6e007c0c */ /* 0x000fe2000c761270 */
[----:B------:R1:W-:Y:S01]  /*7310*/  @P4 STG.E.U8 desc[UR26][R14.64], R25 ;  /* 0x000000190e004986 */ /* 0x0003e2000c10111a */
[----:B------:R-:W-:-:S02]  /*7320*/  LEA.HI.X.SX32 R19, R19, R0, 0x1, P5 ;  /* 0x0000000013137211 */ /* 0x000fc400028f0eff */
[-C--:B------:R-:W-:Y:S02]  /*7330*/  IADD3 R20, P5, PT, R17, R2.reuse, RZ ;  /* 0x0000000211147210 */ /* 0x080fe40007fbe0ff */
[----:B------:R-:W-:Y:S01]  /*7340*/  IADD3 R8, P6, PT, R23, R2, RZ ;  /* 0x0000000217087210 */ /* 0x000fe20007fde0ff */
[----:B------:R3:W-:Y:S01]  /*7350*/  @P2 STG.E.U8 desc[UR26][R18.64], R29 ;  /* 0x0000001d12002986 */ /* 0x0007e2000c10111a */
[-C--:B------:R-:W-:Y:S01]  /*7360*/  LEA.HI.X.SX32 R21, R17, R0.reuse, 0x1, P5 ;  /* 0x0000000011157211 */ /* 0x080fe200028f0eff */
[-C--:B--2---:R-:W-:Y:S01]  /*7370*/  IMAD R13, R106, R3.reuse, RZ ;  /* 0x000000036a0d7224 */ /* 0x084fe200078e02ff */
[----:B------:R-:W-:Y:S01]  /*7380*/  PRMT R27, R9, 0x7773, RZ ;  /* 0x00007773091b7816 */ /* 0x000fe200000000ff */
[-C--:B------:R-:W-:Y:S01]  /*7390*/  IMAD R17, R102, R3.reuse, RZ ;  /* 0x0000000366117224 */ /* 0x080fe200078e02ff */
[----:B------:R-:W-:Y:S01]  /*73a0*/  LEA.HI.X.SX32 R9, R23, R0, 0x1, P6 ;  /* 0x0000000017097211 */ /* 0x000fe200030f0eff */
[----:B-1----:R-:W-:Y:S01]  /*73b0*/  IMAD R15, R104, R3, RZ ;  /* 0x00000003680f7224 */ /* 0x002fe200078e02ff */
[----:B------:R-:W-:Y:S01]  /*73c0*/  IADD3 R22, P5, PT, R13, R2, RZ ;  /* 0x000000020d167210 */ /* 0x000fe20007fbe0ff */
[----:B------:R1:W-:Y:S01]  /*73d0*/  @P3 STG.E.U8 desc[UR26][R20.64], R27 ;  /* 0x0000001b14003986 */ /* 0x0003e2000c10111a */
[----:B------:R-:W-:-:S02]  /*73e0*/  ISETP.LT.AND P4, PT, R108, UR11, !P0 ;  /* 0x0000000b6c007c0c */ /* 0x000fc4000c781270 */
[----:B------:R-:W-:Y:S02]  /*73f0*/  ISETP.LT.AND P2, PT, R106, UR11, !P0 ;  /* 0x0000000b6a007c0c */ /* 0x000fe4000c741270 */
[----:B---3--:R-:W-:Y:S02]  /*7400*/  IADD3 R18, P6, PT, R15, R2, RZ ;  /* 0x000000020f127210 */ /* 0x008fe40007fde0ff */
[-C--:B------:R-:W-:Y:S02]  /*7410*/  LEA.HI.X.SX32 R23, R13, R0.reuse, 0x1, P5 ;  /* 0x000000000d177211 */ /* 0x080fe400028f0eff */
[----:B------:R-:W-:Y:S02]  /*7420*/  LEA.HI.X.SX32 R19, R15, R0, 0x1, P6 ;  /* 0x000000000f137211 */ /* 0x000fe400030f0eff */
[----:B------:R-:W2:Y:S01]  /*7430*/  LDS.128 R12, [R16+UR13] ;  /* 0x0000000d100c7984 */ /* 0x000ea20008000c00 */
[C---:B------:R-:W-:Y:S02]  /*7440*/  PRMT R25, R10.reuse, 0x7770, RZ ;  /* 0x000077700a197816 */ /* 0x040fe400000000ff */
[----:B------:R-:W-:-:S02]  /*7450*/  PRMT R29, R10, 0x7771, RZ ;  /* 0x000077710a1d7816 */ /* 0x000fc400000000ff */
[----:B------:R-:W-:Y:S01]  /*7460*/  ISETP.LT.AND P3, PT, R104, UR11, !P0 ;  /* 0x0000000b68007c0c */ /* 0x000fe2000c761270 */
[----:B------:R3:W-:Y:S01]  /*7470*/  @P4 STG.E.U8 desc[UR26][R8.64], R25 ;  /* 0x0000001908004986 */ /* 0x0007e2000c10111a */
[----:B------:R-:W-:Y:S02]  /*7480*/  ISETP.LT.AND P5, PT, R102, UR11, !P0 ;  /* 0x0000000b66007c0c */ /* 0x000fe4000c7a1270 */
[----:B------:R-:W-:Y:S01]  /*7490*/  ISETP.LT.AND P4, PT, R100, UR11, !P0 ;  /* 0x0000000b64007c0c */ /* 0x000fe2000c781270 */
[----:B------:R4:W-:Y:S01]  /*74a0*/  @P2 STG.E.U8 desc[UR26][R22.64], R29 ;  /* 0x0000001d16002986 */ /* 0x0009e2000c10111a */
[C---:B-1----:R-:W-:Y:S02]  /*74b0*/  IADD3 R20, P2, PT, R17.reuse, R2, RZ ;  /* 0x0000000211147210 */ /* 0x042fe40007f5e0ff */
[----:B------:R-:W-:Y:S02]  /*74c0*/  PRMT R27, R10, 0x7773, RZ ;  /* 0x000077730a1b7816 */ /* 0x000fe400000000ff */
[----:B------:R-:W-:Y:S01]  /*74d0*/  LEA.HI.X.SX32 R21, R17, R0, 0x1, P2 ;  /* 0x0000000011157211 */ /* 0x000fe200010f0eff */
[----:B------:R-:W-:-:S02]  /*74e0*/  IMAD R17, R98, R3, RZ ;  /* 0x0000000362117224 */ /* 0x000fc400078e02ff */
[-C--:B---3--:R-:W-:Y:S01]  /*74f0*/  IMAD R9, R100, R3.reuse, RZ ;  /* 0x0000000364097224 */ /* 0x088fe200078e02ff */
[----:B------:R-:W-:Y:S01]  /*7500*/  PRMT R25, R10, 0x7772, RZ ;  /* 0x000077720a197816 */ /* 0x000fe200000000ff */
[----:B----4-:R-:W-:-:S03]  /*7510*/  IMAD R23, R96, R3, RZ ;  /* 0x0000000360177224 */ /* 0x010fc600078e02ff */
[C---:B------:R-:W-:Y:S01]  /*7520*/  IADD3 R8, P2, PT, R9.reuse, R2, RZ ;  /* 0x0000000209087210 */ /* 0x040fe20007f5e0ff */
[----:B------:R1:W-:Y:S01]  /*7530*/  @P3 STG.E.U8 desc[UR26][R18.64], R25 ;  /* 0x0000001912003986 */ /* 0x0003e2000c10111a */
[----:B------:R-:W-:Y:S02]  /*7540*/  ISETP.LT.AND P3, PT, R98, UR11, !P0 ;  /* 0x0000000b62007c0c */ /* 0x000fe4000c761270 */
[----:B------:R-:W-:Y:S01]  /*7550*/  LEA.HI.X.SX32 R9, R9, R0, 0x1, P2 ;  /* 0x0000000009097211 */ /* 0x000fe200010f0eff */
[----:B------:R3:W-:Y:S01]  /*7560*/  @P5 STG.E.U8 desc[UR26][R20.64], R27 ;  /* 0x0000001b14005986 */ /* 0x0007e2000c10111a */
[----:B------:R-:W-:Y:S02]  /*7570*/  ISETP.LT.AND P2, PT, R96, UR11, !P0 ;  /* 0x0000000b60007c0c */ /* 0x000fe4000c741270 */
[----:B------:R-:W-:Y:S01]  /*7580*/  IADD3 R10, P5, PT, R17, R2, RZ ;  /* 0x00000002110a7210 */ /* 0x000fe20007fbe0ff */
[----:B------:R4:W-:Y:S01]  /*7590*/  @P4 STG.E.U8 desc[UR26][R8.64], R33 ;  /* 0x0000002108004986 */ /* 0x0009e2000c10111a */
[----:B------:R-:W-:-:S02]  /*75a0*/  PRMT R29, R11, 0x7772, RZ ;  /* 0x000077720b1d7816 */ /* 0x000fc400000000ff */
[C---:B------:R-:W-:Y:S01]  /*75b0*/  ISETP.LT.AND P4, PT, R94.reuse, UR11, !P0 ;  /* 0x0000000b5e007c0c */ /* 0x040fe2000c781270 */
[-C--:B-1----:R-:W-:Y:S01]  /*75c0*/  IMAD R25, R94, R3.reuse, RZ ;  /* 0x000000035e197224 */ /* 0x082fe200078e02ff */
[----:B------:R-:W-:Y:S02]  /*75d0*/  IADD3 R18, P6, PT, R23, R2, RZ ;  /* 0x0000000217127210 */ /* 0x000fe40007fde0ff */
[----:B---3--:R-:W-:Y:S02]  /*75e0*/  PRMT R27, R11, 0x7773, RZ ;  /* 0x000077730b1b7816 */ /* 0x008fe400000000ff */
[-C--:B------:R-:W-:Y:S01]  /*75f0*/  LEA.HI.X.SX32 R11, R17, R0.reuse, 0x1, P5 ;  /* 0x00000000110b7211 */ /* 0x080fe200028f0eff */
[-C--:B------:R-:W-:Y:S01]  /*7600*/  IMAD R17, R90, R3.reuse, RZ ;  /* 0x000000035a117224 */ /* 0x080fe200078e02ff */
[----:B------:R-:W-:Y:S01]  /*7610*/  LEA.HI.X.SX32 R19, R23, R0, 0x1, P6 ;  /* 0x0000000017137211 */ /* 0x000fe200030f0eff */
[C---:B----4-:R-:W-:Y:S01]  /*7620*/  IMAD R9, R92.reuse, R3, RZ ;  /* 0x000000035c097224 */ /* 0x050fe200078e02ff */
[----:B------:R-:W-:Y:S01]  /*7630*/  ISETP.LT.AND P6, PT, R92, UR11, !P0 ;  /* 0x0000000b5c007c0c */ /* 0x000fe2000c7c1270 */
[----:B------:R1:W-:Y:S01]  /*7640*/  @P3 STG.E.U8 desc[UR26][R10.64], R31 ;  /* 0x0000001f0a003986 */ /* 0x0003e2000c10111a */
[----:B------:R-:W-:-:S02]  /*7650*/  IADD3 R20, P5, PT, R25, R2, RZ ;  /* 0x0000000219147210 */ /* 0x000fc40007fbe0ff */
[----:B--2---:R-:W-:Y:S01]  /*7660*/  PRMT R33, R12, 0x7770, RZ ;  /* 0x000077700c217816 */ /* 0x004fe200000000ff */
[----:B------:R-:W-:Y:S01]  /*7670*/  @P2 STG.E.U8 desc[UR26][R18.64], R29 ;  /* 0x0000001d12002986 */ /* 0x000fe2000c10111a */
[----:B------:R-:W-:Y:S02]  /*7680*/  IADD3 R8, P2, PT, R9, R2, RZ ;  /* 0x0000000209087210 */ /* 0x000fe40007f5e0ff */
[-C--:B------:R-:W-:Y:S01]  /*7690*/  LEA.HI.X.SX32 R21, R25, R0.reuse, 0x1, P5 ;  /* 0x0000000019157211 */ /* 0x080fe200028f0eff */
[----:B------:R-:W-:Y:S01]  /*76a0*/  IMAD R25, R88, R3, RZ ;  /* 0x0000000358197224 */ /* 0x000fe200078e02ff */
[----:B------:R-:W-:Y:S02]  /*76b0*/  LEA.HI.X.SX32 R9, R9, R0, 0x1, P2 ;  /* 0x0000000009097211 */ /* 0x000fe400010f0eff */
[----:B------:R-:W-:Y:S01]  /*76c0*/  IADD3 R22, P5, PT, R17, R2, RZ ;  /* 0x0000000211167210 */ /* 0x000fe20007fbe0ff */
[----:B------:R2:W-:Y:S01]  /*76d0*/  @P4 STG.E.U8 desc[UR26][R20.64], R27 ;  /* 0x0000001b14004986 */ /* 0x0005e2000c10111a */
[----:B------:R-:W-:-:S02]  /*76e0*/  ISETP.LT.AND P3, PT, R90, UR11, !P0 ;  /* 0x0000000b5a007c0c */ /* 0x000fc4000c761270 */
[----:B------:R-:W-:Y:S01]  /*76f0*/  ISETP.LT.AND P4, PT, R88, UR11, !P0 ;  /* 0x0000000b58007c0c */ /* 0x000fe2000c781270 */
[----:B------:R3:W-:Y:S01]  /*7700*/  @P6 STG.E.U8 desc[UR26][R8.64], R33 ;  /* 0x0000002108006986 */ /* 0x0007e2000c10111a */
[----:B------:R-:W-:Y:S01]  /*7710*/  LEA.HI.X.SX32 R23, R17, R0, 0x1, P5 ;  /* 0x0000000011177211 */ /* 0x000fe200028f0eff */
[C---:B------:R-:W-:Y:S01]  /*7720*/  IMAD R17, R86.reuse, R3, RZ ;  /* 0x0000000356117224 */ /* 0x040fe200078e02ff */
[C---:B-1----:R-:W-:Y:S02]  /*7730*/  IADD3 R10, P6, PT, R25.reuse, R2, RZ ;  /* 0x00000002190a7210 */ /* 0x042fe40007fde0ff */
[----:B------:R-:W-:Y:S02]  /*7740*/  ISETP.LT.AND P2, PT, R86, UR11, !P0 ;  /* 0x0000000b56007c0c */ /* 0x000fe4000c741270 */
[----:B------:R-:W-:Y:S02]  /*7750*/  LEA.HI.X.SX32 R11, R25, R0, 0x1, P6 ;  /* 0x00000000190b7211 */ /* 0x000fe400030f0eff */
[----:B--2---:R-:W-:-:S02]  /*7760*/  PRMT R21, R12, 0x7771, RZ ;  /* 0x000077710c157816 */ /* 0x004fc400000000ff */
[----:B------:R-:W-:Y:S01]  /*7770*/  PRMT R25, R12, 0x7772, RZ ;  /* 0x000077720c197816 */ /* 0x000fe200000000ff */
[CC--:B---3--:R-:W-:Y:S01]  /*7780*/  IMAD R9, R84.reuse, R3.reuse, RZ ;  /* 0x0000000354097224 */ /* 0x0c8fe200078e02ff */
[C---:B------:R-:W-:Y:S01]  /*7790*/  IADD3 R18, P5, PT, R17.reuse, R2, RZ ;  /* 0x0000000211127210 */ /* 0x040fe20007fbe0ff */
[----:B------:R-:W-:Y:S01]  /*77a0*/  @P3 STG.E.U8 desc[UR26][R22.64], R21 ;  /* 0x0000001516003986 */ /* 0x000fe2000c10111a */
[----:B------:R-:W-:Y:S02]  /*77b0*/  ISETP.LT.AND P3, PT, R84, UR11, !P0 ;  /* 0x0000000b54007c0c */ /* 0x000fe4000c761270 */
[----:B------:R-:W-:Y:S01]  /*77c0*/  LEA.HI.X.SX32 R19, R17, R0, 0x1, P5 ;  /* 0x0000000011137211 */ /* 0x000fe200028f0eff */
[----:B------:R1:W-:Y:S01]  /*77d0*/  @P4 STG.E.U8 desc[UR26][R10.64], R25 ;  /* 0x000000190a004986 */ /* 0x0003e2000c10111a */
[C---:B------:R-:W-:Y:S01]  /*77e0*/  IMAD R17, R82.reuse, R3, RZ ;  /* 0x0000000352117224 */ /* 0x040fe200078e02ff */
[----:B------:R-:W-:Y:S02]  /*77f0*/  ISETP.LT.AND P4, PT, R82, UR11, !P0 ;  /* 0x0000000b52007c0c */ /* 0x000fe4000c781270 */
[----:B------:R-:W-:-:S02]  /*7800*/  IADD3 R8, P5, PT, R9, R2, RZ ;  /* 0x0000000209087210 */ /* 0x000fc40007fbe0ff */
[----:B------:R-:W-:Y:S02]  /*7810*/  PRMT R29, R12, 0x7773, RZ ;  /* 0x000077730c1d7816 */ /* 0x000fe400000000ff */
[----:B------:R-:W-:Y:S02]  /*7820*/  IADD3 R20, P6, PT, R17, R2, RZ ;  /* 0x0000000211147210 */ /* 0x000fe40007fde0ff */
[-C--:B------:R-:W-:Y:S01]  /*7830*/  LEA.HI.X.SX32 R9, R9, R0.reuse, 0x1, P5 ;  /* 0x0000000009097211 */ /* 0x080fe200028f0eff */
[----:B------:R2:W-:Y:S01]  /*7840*/  @P2 STG.E.U8 desc[UR26][R18.64], R29 ;  /* 0x0000001d12002986 */ /* 0x0005e2000c10111a */
[----:B------:R-:W-:Y:S01]  /*7850*/  PRMT R27, R13, 0x7770, RZ ;  /* 0x000077700d1b7816 */ /* 0x000fe200000000ff */
[-C--:B-1----:R-:W-:Y:S01]  /*7860*/  IMAD R11, R80, R3.reuse, RZ ;  /* 0x00000003500b7224 */ /* 0x082fe200078e02ff */
[----:B------:R-:W-:Y:S01]  /*7870*/  LEA.HI.X.SX32 R21, R17, R0, 0x1, P6 ;  /* 0x0000000011157211 */ /* 0x000fe200030f0eff */
[----:B------:R-:W-:Y:S01]  /*7880*/  IMAD R17, R78, R3, RZ ;  /* 0x000000034e117224 */ /* 0x000fe200078e02ff */
[----:B------:R-:W-:Y:S01]  /*7890*/  PRMT R25, R13, 0x7771, RZ ;  /* 0x000077710d197816 */ /* 0x000fe200000000ff */
[----:B------:R1:W-:Y:S01]  /*78a0*/  @P3 STG.E.U8 desc[UR26][R8.64], R27 ;  /* 0x0000001b08003986 */ /* 0x0003e2000c10111a */
[----:B------:R-:W-:-:S02]  /*78b0*/  ISETP.LT.AND P2, PT, R80, UR11, !P0 ;  /* 0x0000000b50007c0c */ /* 0x000fc4000c741270 */
[----:B------:R-:W-:Y:S01]  /*78c0*/  IADD3 R10, P3, PT, R11, R2, RZ ;  /* 0x000000020b0a7210 */ /* 0x000fe20007f7e0ff */
[----:B------:R3:W-:Y:S01]  /*78d0*/  @P4 STG.E.U8 desc[UR26][R20.64], R25 ;  /* 0x0000001914004986 */ /* 0x0007e2000c10111a */
[C---:B------:R-:W-:Y:S01]  /*78e0*/  ISETP.LT.AND P4, PT, R79.reuse, UR11, !P0 ;  /* 0x0000000b4f007c0c */ /* 0x040fe2000c781270 */
[----:B------:R-:W-:Y:S01]  /*78f0*/  IMAD R79, R79, R3, RZ ;  /* 0x000000034f4f7224 */ /* 0x000fe200078e02ff */
[----:B------:R-:W-:Y:S02]  /*7900*/  LEA.HI.X.SX32 R11, R11, R0, 0x1, P3 ;  /* 0x000000000b0b7211 */ /* 0x000fe400018f0eff */
[----:B------:R-:W-:Y:S02]  /*7910*/  PRMT R23, R13, 0x7772, RZ ;  /* 0x000077720d177816 */ /* 0x000fe400000000ff */
[----:B------:R-:W-:Y:S02]  /*7920*/  ISETP.LT.AND P3, PT, R78, UR11, !P0 ;  /* 0x0000000b4e007c0c */ /* 0x000fe4000c761270 */
[-C--:B--2---:R-:W-:Y:S01]  /*7930*/  IADD3 R18, P6, PT, R79, R2.reuse, RZ ;  /* 0x000000024f127210 */ /* 0x084fe20007fde0ff */
[----:B------:R2:W-:Y:S01]  /*7940*/  @P2 STG.E.U8 desc[UR26][R10.64], R23 ;  /* 0x000000170a002986 */ /* 0x0005e2000c10111a */
[----:B-1----:R-:W-:-:S02]  /*7950*/  IADD3 R8, P5, PT, R17, R2, RZ ;  /* 0x0000000211087210 */ /* 0x002fc40007fbe0ff */
[C---:B------:R-:W-:Y:S01]  /*7960*/  ISETP.LT.AND P2, PT, R77.reuse, UR11, !P0 ;  /* 0x0000000b4d007c0c */ /* 0x040fe2000c741270 */
[-C--:B------:R-:W-:Y:S01]  /*7970*/  IMAD R77, R77, R3.reuse, RZ ;  /* 0x000000034d4d7224 */ /* 0x080fe200078e02ff */
[-C--:B------:R-:W-:Y:S02]  /*7980*/  LEA.HI.X.SX32 R19, R79, R0.reuse, 0x1, P6 ;  /* 0x000000004f137211 */ /* 0x080fe400030f0eff */
[----:B---3--:R-:W-:Y:S01]  /*7990*/  PRMT R25, R13, 0x7773, RZ ;  /* 0x000077730d197816 */ /* 0x008fe200000000ff */
[----:B------:R-:W-:Y:S01]  /*79a0*/  IMAD R13, R76, R3, RZ ;  /* 0x000000034c0d7224 */ /* 0x000fe200078e02ff */
[----:B------:R-:W-:Y:S02]  /*79b0*/  LEA.HI.X.SX32 R9, R17, R0, 0x1, P5 ;  /* 0x0000000011097211 */ /* 0x000fe400028f0eff */
[----:B------:R-:W-:Y:S01]  /*79c0*/  PRMT R17, R14, 0x7770, RZ ;  /* 0x000077700e117816 */ /* 0x000fe200000000ff */
[----:B------:R-:W-:Y:S01]  /*79d0*/  @P4 STG.E.U8 desc[UR26][R18.64], R25 ;  /* 0x0000001912004986 */ /* 0x000fe2000c10111a */
[----:B------:R-:W-:-:S02]  /*79e0*/  ISETP.LT.AND P6, PT, R76, UR11, !P0 ;  /* 0x0000000b4c007c0c */ /* 0x000fc4000c7c1270 */
[-C--:B--2---:R-:W-:Y:S01]  /*79f0*/  IADD3 R10, P4, PT, R77, R2.reuse, RZ ;  /* 0x000000024d0a7210 */ /* 0x084fe20007f9e0ff */
[----:B------:R1:W-:Y:S01]  /*7a00*/  @P3 STG.E.U8 desc[UR26][R8.64], R17 ;  /* 0x0000001108003986 */ /* 0x0003e2000c10111a */
[----:B------:R-:W-:Y:S02]  /*7a10*/  IADD3 R12, P3, PT, R13, R2, RZ ;  /* 0x000000020d0c7210 */ /* 0x000fe40007f7e0ff */
[C---:B------:R-:W-:Y:S01]  /*7a20*/  ISETP.LT.AND P5, PT, R75.reuse, UR11, !P0 ;  /* 0x0000000b4b007c0c */ /* 0x040fe2000c7a1270 */
[----:B------:R-:W-:Y:S01]  /*7a30*/  IMAD R75, R75, R3, RZ ;  /* 0x000000034b4b7224 */ /* 0x000fe200078e02ff */
[-C--:B------:R-:W-:Y:S02]  /*7a40*/  LEA.HI.X.SX32 R11, R77, R0.reuse, 0x1, P4 ;  /* 0x000000004d0b7211 */ /* 0x080fe400020f0eff */
[----:B------:R-:W-:Y:S02]  /*7a50*/  PRMT R23, R14, 0x7771, RZ ;  /* 0x000077710e177816 */ /* 0x000fe400000000ff */
[----:B------:R-:W-:-:S02]  /*7a60*/  LEA.HI.X.SX32 R13, R13, R0, 0x1, P3 ;  /* 0x000000000d0d7211 */ /* 0x000fc400018f0eff */
[----:B------:R-:W-:Y:S01]  /*7a70*/  PRMT R21, R14, 0x7772, RZ ;  /* 0x000077720e157816 */ /* 0x000fe200000000ff */
[----:B------:R2:W-:Y:S01]  /*7a80*/  @P2 STG.E.U8 desc[UR26][R10.64], R23 ;  /* 0x000000170a002986 */ /* 0x0005e2000c10111a */
[----:B-1----:R-:W-:Y:S01]  /*7a90*/  IADD3 R8, P2, PT, R75, R2, RZ ;  /* 0x000000024b087210 */ /* 0x002fe20007f5e0ff */
[-C--:B------:R-:W-:Y:S01]  /*7aa0*/  IMAD R17, R74, R3.reuse, RZ ;  /* 0x000000034a117224 */ /* 0x080fe200078e02ff */
[----:B------:R-:W-:Y:S01]  /*7ab0*/  PRMT R27, R14, 0x7773, RZ ;  /* 0x000077730e1b7816 */ /* 0x000fe200000000ff */
[----:B------:R1:W-:Y:S01]  /*7ac0*/  @P6 STG.E.U8 desc[UR26][R12.64], R21 ;  /* 0x000000150c006986 */ /* 0x0003e2000c10111a */
[C---:B------:R-:W-:Y:S01]  /*7ad0*/  ISETP.LT.AND P6, PT, R73.reuse, UR11, !P0 ;  /* 0x0000000b49007c0c */ /* 0x040fe2000c7c1270 */
[----:B------:R-:W-:Y:S01]  /*7ae0*/  IMAD R73, R73, R3, RZ ;  /* 0x0000000349497224 */ /* 0x000fe200078e02ff */
[----:B------:R-:W-:Y:S02]  /*7af0*/  LEA.HI.X.SX32 R9, R75, R0, 0x1, P2 ;  /* 0x000000004b097211 */ /* 0x000fe400010f0eff */
[----:B------:R-:W-:-:S02]  /*7b00*/  ISETP.LT.AND P4, PT, R74, UR11, !P0 ;  /* 0x0000000b4a007c0c */ /* 0x000fc4000c781270 */
[----:B------:R-:W-:Y:S01]  /*7b10*/  PRMT R19, R15, 0x7772, RZ ;  /* 0x000077720f137816 */ /* 0x000fe200000000ff */
[----:B------:R3:W-:Y:S01]  /*7b20*/  @P5 STG.E.U8 desc[UR26][R8.64], R27 ;  /* 0x0000001b08005986 */ /* 0x0007e2000c10111a */
[-C--:B--2---:R-:W-:Y:S02]  /*7b30*/  IADD3 R10, P2, PT, R17, R2.reuse, RZ ;  /* 0x00000002110a7210 */ /* 0x084fe40007f5e0ff */
[----:B------:R-:W-:Y:S02]  /*7b40*/  PRMT R23, R15, 0x7773, RZ ;  /* 0x000077730f177816 */ /* 0x000fe400000000ff */
[----:B-1----:R-:W-:Y:S02]  /*7b50*/  IADD3 R12, P5, PT, R73, R2, RZ ;  /* 0x00000002490c7210 */ /* 0x002fe40007fbe0ff */
[----:B------:R-:W-:Y:S02]  /*7b60*/  LEA.HI.X.SX32 R11, R17, R0, 0x1, P2 ;  /* 0x00000000110b7211 */ /* 0x000fe400010f0eff */
[----:B------:R-:W-:-:S02]  /*7b70*/  PRMT R21, R15, 0x7771, RZ ;  /* 0x000077710f157816 */ /* 0x000fc400000000ff */
[----:B------:R-:W-:Y:S01]  /*7b80*/  PRMT R25, R15, 0x7770, RZ ;  /* 0x000077700f197816 */ /* 0x000fe200000000ff */
[CC--:B------:R-:W-:Y:S01]  /*7b90*/  IMAD R15, R72.reuse, R3.reuse, RZ ;  /* 0x00000003480f7224 */ /* 0x0c0fe200078e02ff */
[----:B------:R-:W-:Y:S02]  /*7ba0*/  LEA.HI.X.SX32 R13, R73, R0, 0x1, P5 ;  /* 0x00000000490d7211 */ /* 0x000fe400028f0eff */
[C---:B------:R-:W-:Y:S01]  /*7bb0*/  ISETP.LT.AND P5, PT, R71.reuse, UR11, !P0 ;  /* 0x0000000b47007c0c */ /* 0x040fe2000c7a1270 */
[-C--:B------:R-:W-:Y:S01]  /*7bc0*/  IMAD R71, R71, R3.reuse, RZ ;  /* 0x0000000347477224 */ /* 0x080fe200078e02ff */
[----:B------:R-:W-:Y:S01]  /*7bd0*/  ISETP.LT.AND P2, PT, R72, UR11, !P0 ;  /* 0x0000000b48007c0c */ /* 0x000fe2000c741270 */
[----:B------:R1:W-:Y:S01]  /*7be0*/  @P4 STG.E.U8 desc[UR26][R10.64], R25 ;  /* 0x000000190a004986 */ /* 0x0003e2000c10111a */
[----:B------:R-:W-:Y:S02]  /*7bf0*/  LOP3.LUT R20, R70, 0x40, RZ, 0xfc, !PT ;  /* 0x0000004046147812 */ /* 0x000fe400078efcff */
[-C--:B---3--:R-:W-:Y:S01]  /*7c00*/  IADD3 R8, P4, PT, R15, R2.reuse, RZ ;  /* 0x000000020f087210 */ /* 0x088fe20007f9e0ff */
[----:B------:R2:W-:Y:S01]  /*7c10*/  @P6 STG.E.U8 desc[UR26][R12.64], R21 ;  /* 0x000000150c006986 */ /* 0x0005e2000c10111a */
[----:B------:R-:W-:Y:S01]  /*7c20*/  IADD3 R14, P6, PT, R71, R2, RZ ;  /* 0x00000002470e7210 */ /* 0x000fe20007fde0ff */
[----:B------:R-:W-:Y:S01]  /*7c30*/  IMAD R17, R20, R3, RZ ;  /* 0x0000000314117224 */ /* 0x000fe200078e02ff */
[----:B------:R-:W-:-:S02]  /*7c40*/  LEA.HI.X.SX32 R9, R15, R0, 0x1, P4 ;  /* 0x000000000f097211 */ /* 0x000fc400020f0eff */
[C---:B------:R-:W-:Y:S02]  /*7c50*/  LOP3.LUT R18, R70.reuse, 0x42, RZ, 0xfc, !PT ;  /* 0x0000004246127812 */ /* 0x040fe400078efcff */
[----:B------:R-:W-:Y:S01]  /*7c60*/  LEA.HI.X.SX32 R15, R71, R0, 0x1, P6 ;  /* 0x00000000470f7211 */ /* 0x000fe200030f0eff */
[----:B------:R3:W-:Y:S01]  /*7c70*/  @P2 STG.E.U8 desc[UR26][R8.64], R19 ;  /* 0x0000001308002986 */ /* 0x0007e2000c10111a */
[----:B-1----:R-:W-:Y:S02]  /*7c80*/  LOP3.LUT R11, R70, 0x46, RZ, 0xfc, !PT ;  /* 0x00000046460b7812 */ /* 0x002fe400078efcff */
[----:B------:R-:W-:Y:S01]  /*7c90*/  ISETP.LT.AND P4, PT, R20, UR11, !P0 ;  /* 0x0000000b14007c0c */ /* 0x000fe2000c781270 */
[----:B--2---:R-:W-:Y:S01]  /*7ca0*/  IMAD R13, R3, 0x2, R17 ;  /* 0x00000002030d7824 */ /* 0x004fe200078e0211 */
[----:B------:R-:W-:Y:S01]  /*7cb0*/  IADD3 R10, P6, PT, R17, R2, RZ ;  /* 0x00000002110a7210 */ /* 0x000fe20007fde0ff */
[----:B------:R1:W-:Y:S01]  /*7cc0*/  @P5 STG.E.U8 desc[UR26][R14.64], R23 ;  /* 0x000000170e005986 */ /* 0x0003e2000c10111a */
[----:B------:R-:W-:-:S02]  /*7cd0*/  ISETP.LT.AND P3, PT, R18, UR11, !P0 ;  /* 0x0000000b12007c0c */ /* 0x000fc4000c761270 */
[----:B------:R-:W-:Y:S02]  /*7ce0*/  ISETP.LT.AND P5, PT, R11, UR11, !P0 ;  /* 0x0000000b0b007c0c */ /* 0x000fe4000c7a1270 */
[----:B------:R-:W-:Y:S01]  /*7cf0*/  LEA.HI.X.SX32 R11, R17, R0, 0x1, P6 ;  /* 0x00000000110b7211 */ /* 0x000fe200030f0eff */
[----:B---3--:R-:W-:Y:S01]  /*7d00*/  IMAD R9, R3, 0x2, R13 ;  /* 0x0000000203097824 */ /* 0x008fe200078e020d */
[----:B------:R-:W-:Y:S02]  /*7d10*/  IADD3 R12, P6, PT, R13, R2, RZ ;  /* 0x000000020d0c7210 */ /* 0x000fe40007fde0ff */
[----:B------:R-:W-:Y:S02]  /*7d20*/  LOP3.LUT R18, R70, 0x44, RZ, 0xfc, !PT ;  /* 0x0000004446127812 */ /* 0x000fe400078efcff */
[----:B------:R-:W-:Y:S01]  /*7d30*/  PRMT R21, R4, 0x7770, RZ ;  /* 0x0000777004157816 */ /* 0x000fe200000000ff */
[----:B-1----:R-:W-:Y:S01]  /*7d40*/  IMAD R15, R3, 0x2, R9 ;  /* 0x00000002030f7824 */ /* 0x002fe200078e0209 */
[----:B------:R-:W-:-:S02]  /*7d50*/  LEA.HI.X.SX32 R13, R13, R0, 0x1, P6 ;  /* 0x000000000d0d7211 */ /* 0x000fc400030f0eff */
[----:B------:R-:W-:Y:S01]  /*7d60*/  PRMT R19, R4, 0x7771, RZ ;  /* 0x0000777104137816 */ /* 0x000fe200000000ff */
[----:B------:R1:W-:Y:S01]  /*7d70*/  @P4 STG.E.U8 desc[UR26][R10.64], R21 ;  /* 0x000000150a004986 */ /* 0x0003e2000c10111a */
[C---:B------:R-:W-:Y:S02]  /*7d80*/  IADD3 R8, P6, PT, R9.reuse, R2, RZ ;  /* 0x0000000209087210 */ /* 0x040fe40007fde0ff */
[----:B------:R-:W-:Y:S01]  /*7d90*/  LOP3.LUT R14, R70, 0x4a, RZ, 0xfc, !PT ;  /* 0x0000004a460e7812 */ /* 0x000fe200078efcff */
[----:B------:R2:W-:Y:S01]  /*7da0*/  @P3 STG.E.U8 desc[UR26][R12.64], R19 ;  /* 0x000000130c003986 */ /* 0x0005e2000c10111a */
[----:B------:R-:W-:Y:S02]  /*7db0*/  ISETP.LT.AND P2, PT, R18, UR11, !P0 ;  /* 0x0000000b12007c0c */ /* 0x000fe4000c741270 */
[----:B------:R-:W-:Y:S02]  /*7dc0*/  LOP3.LUT R17, R70, 0x48, RZ, 0xfc, !PT ;  /* 0x0000004846117812 */ /* 0x000fe400078efcff */
[----:B------:R-:W-:-:S02]  /*7dd0*/  LEA.HI.X.SX32 R9, R9, R0, 0x1, P6 ;  /* 0x0000000009097211 */ /* 0x000fc400030f0eff */
[----:B------:R-:W-:Y:S01]  /*7de0*/  ISETP.LT.AND P3, PT, R14, UR11, !P0 ;  /* 0x0000000b0e007c0c */ /* 0x000fe2000c761270 */
[----:B-1----:R-:W-:Y:S01]  /*7df0*/  IMAD R11, R3, 0x2, R15 ;  /* 0x00000002030b7824 */ /* 0x002fe200078e020f */
[----:B------:R-:W-:Y:S02]  /*7e00*/  IADD3 R14, P6, PT, R15, R2, RZ ;  /* 0x000000020f0e7210 */ /* 0x000fe40007fde0ff */
[----:B------:R-:W-:Y:S01]  /*7e10*/  ISETP.LT.AND P4, PT, R17, UR11, !P0 ;  /* 0x0000000b11007c0c */ /* 0x000fe2000c781270 */
[----:B--2---:R-:W-:Y:S01]  /*7e20*/  IMAD R13, R3, 0x2, R11 ;  /* 0x00000002030d7824 */ /* 0x004fe200078e020b */
[----:B------:R-:W-:Y:S02]  /*7e30*/  PRMT R17, R4, 0x7772, RZ ;  /* 0x0000777204117816 */ /* 0x000fe400000000ff */
[----:B------:R-:W-:Y:S02]  /*7e40*/  LEA.HI.X.SX32 R15, R15, R0, 0x1, P6 ;  /* 0x000000000f0f7211 */ /* 0x000fe400030f0eff */
[----:B------:R-:W-:Y:S01]  /*7e50*/  IADD3 R10, P6, PT, R11, R2, RZ ;  /* 0x000000020b0a7210 */ /* 0x000fe20007fde0ff */
[----:B------:R1:W-:Y:S01]  /*7e60*/  @P2 STG.E.U8 desc[UR26][R8.64], R17 ;  /* 0x0000001108002986 */ /* 0x0003e2000c10111a */
[----:B------:R-:W-:-:S02]  /*7e70*/  LOP3.LUT R18, R70, 0x4c, RZ, 0xfc, !PT ;  /* 0x0000004c46127812 */ /* 0x000fc400078efcff */
[----:B------:R-:W-:Y:S02]  /*7e80*/  PRMT R23, R4, 0x7773, RZ ;  /* 0x0000777304177816 */ /* 0x000fe400000000ff */
[----:B------:R-:W-:Y:S02]  /*7e90*/  LEA.HI.X.SX32 R11, R11, R0, 0x1, P6 ;  /* 0x000000000b0b7211 */ /* 0x000fe400030f0eff */
[----:B------:R-:W-:Y:S01]  /*7ea0*/  LOP3.LUT R12, R70, 0x4e, RZ, 0xfc, !PT ;  /* 0x0000004e460c7812 */ /* 0x000fe200078efcff */
[----:B------:R2:W-:Y:S01]  /*7eb0*/  @P5 STG.E.U8 desc[UR26][R14.64], R23 ;  /* 0x000000170e005986 */ /* 0x0005e2000c10111a */
[----:B------:R-:W-:Y:S02]  /*7ec0*/  PRMT R19, R5, 0x7770, RZ ;  /* 0x0000777005137816 */ /* 0x000fe400000000ff */
[----:B------:R-:W-:Y:S01]  /*7ed0*/  ISETP.LT.AND P2, PT, R18, UR11, !P0 ;  /* 0x0000000b12007c0c */ /* 0x000fe2000c741270 */
[----:B-1----:R-:W-:Y:S01]  /*7ee0*/  IMAD R17, R3, 0x2, R13 ;  /* 0x0000000203117824 */ /* 0x002fe200078e020d */
[----:B------:R-:W-:Y:S01]  /*7ef0*/  IADD3 R8, P6, PT, R13, R2, RZ ;  /* 0x000000020d087210 */ /* 0x000fe20007fde0ff */
[----:B------:R1:W-:Y:S01]  /*7f00*/  @P4 STG.E.U8 desc[UR26][R10.64], R19 ;  /* 0x000000130a004986 */ /* 0x0003e2000c10111a */
[----:B------:R-:W-:-:S02]  /*7f10*/  LOP3.LUT R4, R70, 0x50, RZ, 0xfc, !PT ;  /* 0x0000005046047812 */ /* 0x000fc400078efcff */
[----:B------:R-:W-:Y:S02]  /*7f20*/  ISETP.LT.AND P5, PT, R12, UR11, !P0 ;  /* 0x0000000b0c007c0c */ /* 0x000fe4000c7a1270 */
[----:B------:R-:W-:Y:S01]  /*7f30*/  LEA.HI.X.SX32 R9, R13, R0, 0x1, P6 ;  /* 0x000000000d097211 */ /* 0x000fe200030f0eff */
[----:B--2---:R-:W-:Y:S01]  /*7f40*/  IMAD R15, R3, 0x2, R17 ;  /* 0x00000002030f7824 */ /* 0x004fe200078e0211 */
[----:B------:R-:W-:Y:S02]  /*7f50*/  PRMT R21, R5, 0x7771, RZ ;  /* 0x0000777105157816 */ /* 0x000fe400000000ff */
[----:B------:R-:W-:Y:S02]  /*7f60*/  IADD3 R12, P6, PT, R17, R2, RZ ;  /* 0x00000002110c7210 */ /* 0x000fe40007fde0ff */
[----:B------:R-:W-:Y:S01]  /*7f70*/  ISETP.LT.AND P4, PT, R4, UR11, !P0 ;  /* 0x0000000b04007c0c */ /* 0x000fe2000c781270 */
[----:B------:R2:W-:Y:S01]  /*7f80*/  @P3 STG.E.U8 desc[UR26][R8.64], R21 ;  /* 0x0000001508003986 */ /* 0x0005e2000c10111a */
[----:B------:R-:W-:-:S02]  /*7f90*/  LOP3.LUT R4, R70, 0x52, RZ, 0xfc, !PT ;  /* 0x0000005246047812 */ /* 0x000fc400078efcff */
[----:B------:R-:W-:Y:S01]  /*7fa0*/  LEA.HI.X.SX32 R13, R17, R0, 0x1, P6 ;  /* 0x00000000110d7211 */ /* 0x000fe200030f0eff */
[----:B------:R-:W-:Y:S01]  /*7fb0*/  IMAD R17, R3, 0x2, R15 ;  /* 0x0000000203117824 */ /* 0x000fe200078e020f */
[----:B-1----:R-:W-:Y:S02]  /*7fc0*/  IADD3 R10, P6, PT, R15, R2, RZ ;  /* 0x000000020f0a7210 */ /* 0x002fe40007fde0ff */
[----:B------:R-:W-:Y:S02]  /*7fd0*/  PRMT R19, R5, 0x7772, RZ ;  /* 0x0000777205137816 */ /* 0x000fe400000000ff */
[----:B------:R-:W-:Y:S02]  /*7fe0*/  ISETP.LT.AND P3, PT, R4, UR11, !P0 ;  /* 0x0000000b04007c0c */ /* 0x000fe4000c761270 */
[----:B------:R-:W-:Y:S01]  /*7ff0*/  LOP3.LUT R4, R70, 0x54, RZ, 0xfc, !PT ;  /* 0x0000005446047812 */ /* 0x000fe200078efcff */
[----:B------:R1:W-:Y:S01]  /*8000*/  @P2 STG.E.U8 desc[UR26][R12.64], R19 ;  /* 0x000000130c002986 */ /* 0x0003e2000c10111a */
[----:B------:R-:W-:Y:S01]  /*8010*/  LEA.HI.X.SX32 R11, R15, R0, 0x1, P6 ;  /* 0x000000000f0b7211 */ /* 0x000fe200030f0eff */
[----:B--2---:R-:W-:Y:S01]  /*8020*/  IMAD R9, R3, 0x2, R17 ;  /* 0x0000000203097824 */ /* 0x004fe200078e0211 */
[----:B------:R-:W-:-:S02]  /*8030*/  PRMT R15, R5, 0x7773, RZ ;  /* 0x00007773050f7816 */ /* 0x000fc400000000ff */
[----:B------:R-:W-:Y:S02]  /*8040*/  ISETP.LT.AND P2, PT, R4, UR11, !P0 ;  /* 0x0000000b04007c0c */ /* 0x000fe4000c741270 */
[C---:B------:R-:W-:Y:S01]  /*8050*/  IADD3 R4, P6, PT, R17.reuse, R2, RZ ;  /* 0x0000000211047210 */ /* 0x040fe20007fde0ff */
[----:B------:R2:W-:Y:S01]  /*8060*/  @P5 STG.E.U8 desc[UR26][R10.64], R15 ;  /* 0x0000000f0a005986 */ /* 0x0005e2000c10111a */
[----:B------:R-:W-:Y:S02]  /*8070*/  LOP3.LUT R8, R70, 0x56, RZ, 0xfc, !PT ;  /* 0x0000005646087812 */ /* 0x000fe400078efcff */
[----:B------:R-:W-:Y:S01]  /*8080*/  LEA.HI.X.SX32 R5, R17, R0, 0x1, P6 ;  /* 0x0000000011057211 */ /* 0x000fe200030f0eff */
[----:B-1----:R-:W-:Y:S01]  /*8090*/  IMAD R13, R3, 0x2, R9 ;  /* 0x00000002030d7824 */ /* 0x002fe200078e0209 */
[----:B------:R-:W-:Y:S02]  /*80a0*/  ISETP.LT.AND P5, PT, R8, UR11, !P0 ;  /* 0x0000000b08007c0c */ /* 0x000fe4000c7a1270 */
[----:B------:R-:W-:-:S02]  /*80b0*/  IADD3 R8, P6, PT, R9, R2, RZ ;  /* 0x0000000209087210 */ /* 0x000fc40007fde0ff */
[C---:B------:R-:W-:Y:S02]  /*80c0*/  PRMT R17, R6.reuse, 0x7770, RZ ;  /* 0x0000777006117816 */ /* 0x040fe400000000ff */
[----:B------:R-:W-:Y:S01]  /*80d0*/  LEA.HI.X.SX32 R9, R9, R0, 0x1, P6 ;  /* 0x0000000009097211 */ /* 0x000fe200030f0eff */
[----:B--2---:R-:W-:Y:S01]  /*80e0*/  IMAD R15, R3, 0x2, R13 ;  /* 0x00000002030f7824 */ /* 0x004fe200078e020d */
[----:B------:R-:W-:Y:S01]  /*80f0*/  PRMT R25, R6, 0x7771, RZ ;  /* 0x0000777106197816 */ /* 0x000fe200000000ff */
[----:B------:R1:W-:Y:S01]  /*8100*/  @P4 STG.E.U8 desc[UR26][R4.64], R17 ;  /* 0x0000001104004986 */ /* 0x0003e2000c10111a */
[C---:B------:R-:W-:Y:S02]  /*8110*/  IADD3 R10, P6, PT, R13.reuse, R2, RZ ;  /* 0x000000020d0a7210 */ /* 0x040fe40007fde0ff */
[----:B------:R-:W-:Y:S01]  /*8120*/  LOP3.LUT R12, R70, 0x5a, RZ, 0xfc, !PT ;  /* 0x0000005a460c7812 */ /* 0x000fe200078efcff */
[----:B------:R2:W-:Y:S01]  /*8130*/  @P3 STG.E.U8 desc[UR26][R8.64], R25 ;  /* 0x0000001908003986 */ /* 0x0005e2000c10111a */
[----:B------:R-:W-:Y:S01]  /*8140*/  LEA.HI.X.SX32 R11, R13, R0, 0x1, P6 ;  /* 0x000000000d0b7211 */ /* 0x000fe200030f0eff */
[----:B------:R-:W-:Y:S01]  /*8150*/  IMAD R13, R3, 0x2, R15 ;  /* 0x00000002030d7824 */ /* 0x000fe200078e020f */
[----:B------:R-:W-:Y:S01]  /*8160*/  PRMT R23, R6, 0x7772, RZ ;  /* 0x0000777206177816 */ /* 0x000fe200000000ff */
[----:B------:R-:W3:Y:S01]  /*8170*/  LDS.128 R16, [R16+UR13+0x1000] ;  /* 0x0010000d10107984 */ /* 0x000ee20008000c00 */
[----:B------:R-:W-:-:S02]  /*8180*/  ISETP.LT.AND P3, PT, R12, UR11, !P0 ;  /* 0x0000000b0c007c0c */ /* 0x000fc4000c761270 */
[C---:B------:R-:W-:Y:S01]  /*8190*/  LOP3.LUT R12, R70.reuse, 0x5c, RZ, 0xfc, !PT ;  /* 0x0000005c460c7812 */ /* 0x040fe200078efcff */
[----:B------:R4:W-:Y:S01]  /*81a0*/  @P2 STG.E.U8 desc[UR26][R10.64], R23 ;  /* 0x000000170a002986 */ /* 0x0009e2000c10111a */
[C---:B-1----:R-:W-:Y:S02]  /*81b0*/  IADD3 R4, P6, PT, R15.reuse, R2, RZ ;  /* 0x000000020f047210 */ /* 0x042fe40007fde0ff */
[----:B------:R-:W-:Y:S02]  /*81c0*/  LOP3.LUT R14, R70, 0x58, RZ, 0xfc, !PT ;  /* 0x00000058460e7812 */ /* 0x000fe400078efcff */
[----:B------:R-:W-:Y:S01]  /*81d0*/  LEA.HI.X.SX32 R5, R15, R0, 0x1, P6 ;  /* 0x000000000f057211 */ /* 0x000fe200030f0eff */
[----:B------:R-:W-:Y:S01]  /*81e0*/  IMAD R15, R3, 0x2, R13 ;  /* 0x00000002030f7824 */ /* 0x000fe200078e020d */
[----:B------:R-:W-:Y:S02]  /*81f0*/  ISETP.LT.AND P2, PT, R12, UR11, !P0 ;  /* 0x0000000b0c007c0c */ /* 0x000fe4000c741270 */
[----:B------:R-:W-:-:S02]  /*8200*/  IADD3 R12, P6, PT, R13, R2, RZ ;  /* 0x000000020d0c7210 */ /* 0x000fc40007fde0ff */
[----:B------:R-:W-:Y:S02]  /*8210*/  ISETP.LT.AND P4, PT, R14, UR11, !P0 ;  /* 0x0000000b0e007c0c */ /* 0x000fe4000c781270 */
[----:B------:R-:W-:Y:S02]  /*8220*/  LEA.HI.X.SX32 R13, R13, R0, 0x1, P6 ;  /* 0x000000000d0d7211 */ /* 0x000fe400030f0eff */
[C---:B--2---:R-:W-:Y:S02]  /*8230*/  IADD3 R8, P6, PT, R15.reuse, R2, RZ ;  /* 0x000000020f087210 */ /* 0x044fe40007fde0ff */
[----:B------:R-:W-:Y:S02]  /*8240*/  PRMT R21, R6, 0x7773, RZ ;  /* 0x0000777306157816 */ /* 0x000fe400000000ff */
[----:B------:R-:W-:Y:S01]  /*8250*/  LEA.HI.X.SX32 R9, R15, R0, 0x1, P6 ;  /* 0x000000000f097211 */ /* 0x000fe200030f0eff */
[----:B------:R-:W-:Y:S01]  /*8260*/  IMAD R15, R3, 0x2, R15 ;  /* 0x00000002030f7824 */ /* 0x000fe200078e020f */
[----:B------:R-:W-:Y:S01]  /*8270*/  LOP3.LUT R6, R70, 0x5e, RZ, 0xfc, !PT ;  /* 0x0000005e46067812 */ /* 0x000fe200078efcff */
[----:B------:R1:W-:Y:S01]  /*8280*/  @P5 STG.E.U8 desc[UR26][R4.64], R21 ;  /* 0x0000001504005986 */ /* 0x0003e2000c10111a */
[----:B------:R-:W-:Y:S01]  /*8290*/  PRMT R25, R7, 0x7770, RZ ;  /* 0x0000777007197816 */ /* 0x000fe200000000ff */
[----:B----4-:R-:W-:Y:S01]  /*82a0*/  IMAD R11, R3, 0x2, R15 ;  /* 0x00000002030b7824 */ /* 0x010fe200078e020f */
[----:B------:R-:W-:-:S02]  /*82b0*/  PRMT R23, R7, 0x7771, RZ ;  /* 0x0000777107177816 */ /* 0x000fc400000000ff */
[----:B------:R-:W-:Y:S01]  /*82c0*/  ISETP.LT.AND P5, PT, R6, UR11, !P0 ;  /* 0x0000000b06007c0c */ /* 0x000fe2000c7a1270 */
[----:B------:R2:W-:Y:S01]  /*82d0*/  @P4 STG.E.U8 desc[UR26][R12.64], R25 ;  /* 0x000000190c004986 */ /* 0x0005e2000c10111a */
[C---:B------:R-:W-:Y:S02]  /*82e0*/  LOP3.LUT R6, R70.reuse, 0x60, RZ, 0xfc, !PT ;  /* 0x0000006046067812 */ /* 0x040fe400078efcff */
[----:B------:R-:W-:Y:S01]  /*82f0*/  LOP3.LUT R10, R70, 0x64, RZ, 0xfc, !PT ;  /* 0x00000064460a7812 */ /* 0x000fe200078efcff */
[----:B------:R4:W-:Y:S01]  /*8300*/  @P3 STG.E.U8 desc[UR26][R8.64], R23 ;  /* 0x0000001708003986 */ /* 0x0009e2000c10111a */
[----:B------:R-:W-:Y:S02]  /*8310*/  ISETP.LT.AND P4, PT, R6, UR11, !P0 ;  /* 0x0000000b06007c0c */ /* 0x000fe4000c781270 */
[----:B-1----:R-:W-:Y:S02]  /*8320*/  LOP3.LUT R5, R70, 0x62, RZ, 0xfc, !PT ;  /* 0x0000006246057812 */ /* 0x002fe400078efcff */
[----:B------:R-:W-:-:S02]  /*8330*/  IADD3 R4, P6, PT, R15, R2, RZ ;  /* 0x000000020f047210 */ /* 0x000fc40007fde0ff */
[----:B------:R-:W-:Y:S01]  /*8340*/  ISETP.LT.AND P3, PT, R5, UR11, !P0 ;  /* 0x0000000b05007c0c */ /* 0x000fe2000c761270 */
[----:B--2---:R-:W-:Y:S01]  /*8350*/  IMAD R13, R3, 0x2, R11 ;  /* 0x00000002030d7824 */ /* 0x004fe200078e020b */
[----:B------:R-:W-:Y:S02]  /*8360*/  LEA.HI.X.SX32 R5, R15, R0, 0x1, P6 ;  /* 0x000000000f057211 */ /* 0x000fe400030f0eff */
[----:B------:R-:W-:Y:S02]  /*8370*/  PRMT R15, R7, 0x7772, RZ ;  /* 0x00007772070f7816 */ /* 0x000fe400000000ff */
[----:B------:R-:W-:Y:S02]  /*8380*/  IADD3 R6, P6, PT, R11, R2, RZ ;  /* 0x000000020b067210 */ /* 0x000fe40007fde0ff */
[----:B------:R-:W-:Y:S01]  /*8390*/  PRMT R21, R7, 0x7773, RZ ;  /* 0x0000777307157816 */ /* 0x000fe200000000ff */
[----:B------:R1:W-:Y:S01]  /*83a0*/  @P2 STG.E.U8 desc[UR26][R4.64], R15 ;  /* 0x0000000f04002986 */ /* 0x0003e2000c10111a */
[----:B------:R-:W-:Y:S01]  /*83b0*/  LEA.HI.X.SX32 R7, R11, R0, 0x1, P6 ;  /* 0x000000000b077211 */ /* 0x000fe200030f0eff */
[----:B------:R-:W-:Y:S01]  /*83c0*/  IMAD R11, R3, 0x2, R13 ;  /* 0x00000002030b7824 */ /* 0x000fe200078e020d */
[----:B------:R-:W-:-:S02]  /*83d0*/  ISETP.LT.AND P2, PT, R10, UR11, !P0 ;  /* 0x0000000b0a007c0c */ /* 0x000fc4000c741270 */
[C---:B----4-:R-:W-:Y:S01]  /*83e0*/  IADD3 R8, P6, PT, R13.reuse, R2, RZ ;  /* 0x000000020d087210 */ /* 0x050fe20007fde0ff */
[----:B------:R2:W-:Y:S01]  /*83f0*/  @P5 STG.E.U8 desc[UR26][R6.64], R21 ;  /* 0x0000001506005986 */ /* 0x0005e2000c10111a */
[----:B------:R-:W-:Y:S02]  /*8400*/  LOP3.LUT R10, R70, 0x66, RZ, 0xfc, !PT ;  /* 0x00000066460a7812 */ /* 0x000fe400078efcff */
[----:B------:R-:W-:Y:S02]  /*8410*/  LEA.HI.X.SX32 R9, R13, R0, 0x1, P6 ;  /* 0x000000000d097211 */ /* 0x000fe400030f0eff */
[----:B------:R-:W-:Y:S01]  /*8420*/  ISETP.LT.AND P5, PT, R10, UR11, !P0 ;  /* 0x0000000b0a007c0c */ /* 0x000fe2000c7a1270 */
[----:B-1----:R-:W-:Y:S01]  /*8430*/  IMAD R5, R3, 0x2, R11 ;  /* 0x0000000203057824 */ /* 0x002fe200078e020b */
[----:B------:R-:W-:Y:S02]  /*8440*/  IADD3 R10, P6, PT, R11, R2, RZ ;  /* 0x000000020b0a7210 */ /* 0x000fe40007fde0ff */
[----:B---3--:R-:W-:-:S02]  /*8450*/  PRMT R13, R16, 0x7770, RZ ;  /* 0x00007770100d7816 */ /* 0x008fc400000000ff */
[----:B------:R-:W-:Y:S01]  /*8460*/  LEA.HI.X.SX32 R11, R11, R0, 0x1, P6 ;  /* 0x000000000b0b7211 */ /* 0x000fe200030f0eff */
[----:B--2---:R-:W-:Y:S01]  /*8470*/  IMAD R7, R3, 0x2, R5 ;  /* 0x0000000203077824 */ /* 0x004fe200078e0205 */
[----:B------:R-:W-:Y:S01]  /*8480*/  PRMT R15, R16, 0x7771, RZ ;  /* 0x00007771100f7816 */ /* 0x000fe200000000ff */
[----:B------:R1:W-:Y:S01]  /*8490*/  @P4 STG.E.U8 desc[UR26][R8.64], R13 ;  /* 0x0000000d08004986 */ /* 0x0003e2000c10111a */
[C---:B------:R-:W-:Y:S02]  /*84a0*/  IADD3 R4, P6, PT, R5.reuse, R2, RZ ;  /* 0x0000000205047210 */ /* 0x040fe40007fde0ff */
[----:B------:R-:W-:Y:S01]  /*84b0*/  LOP3.LUT R6, R70, 0x6a, RZ, 0xfc, !PT ;  /* 0x0000006a46067812 */ /* 0x000fe200078efcff */
[----:B------:R2:W-:Y:S01]  /*84c0*/  @P3 STG.E.U8 desc[UR26][R10.64], R15 ;  /* 0x0000000f0a003986 */ /* 0x0005e2000c10111a */
[----:B------:R-:W-:Y:S02]  /*84d0*/  LEA.HI.X.SX32 R5, R5, R0, 0x1, P6 ;  /* 0x0000000005057211 */ /* 0x000fe400030f0eff */
[----:B------:R-:W-:-:S02]  /*84e0*/  PRMT R23, R16, 0x7772, RZ ;  /* 0x0000777210177816 */ /* 0x000fc400000000ff */
[----:B------:R-:W-:Y:S02]  /*84f0*/  ISETP.LT.AND P3, PT, R6, UR11, !P0 ;  /* 0x0000000b06007c0c */ /* 0x000fe4000c761270 */
[C---:B------:R-:W-:Y:S01]  /*8500*/  LOP3.LUT R12, R70.reuse, 0x68, RZ, 0xfc, !PT ;  /* 0x00000068460c7812 */ /* 0x040fe200078efcff */
[----:B-1----:R-:W-:Y:S01]  /*8510*/  IMAD R13, R3, 0x2, R7 ;  /* 0x00000002030d7824 */ /* 0x002fe200078e0207 */
[C---:B------:R-:W-:Y:S01]  /*8520*/  IADD3 R6, P6, PT, R7.reuse, R2, RZ ;  /* 0x0000000207067210 */ /* 0x040fe20007fde0ff */
[----:B------:R1:W-:Y:S01]  /*8530*/  @P2 STG.E.U8 desc[UR26][R4.64], R23 ;  /* 0x0000001704002986 */ /* 0x0003e2000c10111a */
[----:B------:R-:W-:Y:S02]  /*8540*/  LOP3.LUT R8, R70, 0x6c, RZ, 0xfc, !PT ;  /* 0x0000006c46087812 */ /* 0x000fe400078efcff */
[----:B------:R-:W-:Y:S02]  /*8550*/  ISETP.LT.AND P4, PT, R12, UR11, !P0 ;  /* 0x0000000b0c007c0c */ /* 0x000fe4000c781270 */
[----:B------:R-:W-:-:S02]  /*8560*/  LEA.HI.X.SX32 R7, R7, R0, 0x1, P6 ;  /* 0x0000000007077211 */ /* 0x000fc400030f0eff */
[----:B------:R-:W-:Y:S02]  /*8570*/  ISETP.LT.AND P2, PT, R8, UR11, !P0 ;  /* 0x0000000b08007c0c */ /* 0x000fe4000c741270 */
[C---:B------:R-:W-:Y:S02]  /*8580*/  IADD3 R8, P6, PT, R13.reuse, R2, RZ ;  /* 0x000000020d087210 */ /* 0x040fe40007fde0ff */
[----:B------:R-:W-:Y:S02]  /*8590*/  PRMT R21, R16, 0x7773, RZ ;  /* 0x0000777310157816 */ /* 0x000fe400000000ff */
[----:B------:R-:W-:Y:S01]  /*85a0*/  LEA.HI.X.SX32 R9, R13, R0, 0x1, P6 ;  /* 0x000000000d097211 */ /* 0x000fe200030f0eff */
[----:B------:R-:W-:Y:S01]  /*85b0*/  IMAD R13, R3, 0x2, R13 ;  /* 0x00000002030d7824 */ /* 0x000fe200078e020d */
[----:B--2---:R-:W-:Y:S01]  /*85c0*/  PRMT R15, R17, 0x7770, RZ ;  /* 0x00007770110f7816 */ /* 0x004fe200000000ff */
[----:B------:R2:W-:Y:S01]  /*85d0*/  @P5 STG.E.U8 desc[UR26][R6.64], R21 ;  /* 0x0000001506005986 */ /* 0x0005e2000c10111a */
[----:B-1----:R-:W-:Y:S01]  /*85e0*/  LOP3.LUT R5, R70, 0x70, RZ, 0xfc, !PT ;  /* 0x0000007046057812 */ /* 0x002fe200078efcff */
[----:B------:R-:W-:Y:S01]  /*85f0*/  IMAD R11, R3, 0x2, R13 ;  /* 0x00000002030b7824 */ /* 0x000fe200078e020d */
[----:B------:R-:W-:Y:S01]  /*8600*/  IADD3 R4, P6, PT, R13, R2, RZ ;  /* 0x000000020d047210 */ /* 0x000fe20007fde0ff */
[----:B------:R1:W-:Y:S01]  /*8610*/  @P4 STG.E.U8 desc[UR26][R8.64], R15 ;  /* 0x0000000f08004986 */ /* 0x0003e2000c10111a */
[----:B------:R-:W-:-:S02]  /*8620*/  ISETP.LT.AND P4, PT, R5, UR11, !P0 ;  /* 0x0000000b05007c0c */ /* 0x000fc4000c781270 */
[----:B------:R-:W-:Y:S01]  /*8630*/  LEA.HI.X.SX32 R5, R13, R0, 0x1, P6 ;  /* 0x000000000d057211 */ /* 0x000fe200030f0eff */
[----:B------:R-:W-:Y:S01]  /*8640*/  IMAD R13, R3, 0x2, R11 ;  /* 0x00000002030d7824 */ /* 0x000fe200078e020b */
[----:B------:R-:W-:Y:S02]  /*8650*/  PRMT R23, R17, 0x7771, RZ ;  /* 0x0000777111177816 */ /* 0x000fe400000000ff */
[----:B------:R-:W-:Y:S02]  /*8660*/  LOP3.LUT R10, R70, 0x72, RZ, 0xfc, !PT ;  /* 0x00000072460a7812 */ /* 0x000fe400078efcff */
[----:B--2---:R-:W-:Y:S01]  /*8670*/  IADD3 R6, P6, PT, R11, R2, RZ ;  /* 0x000000020b067210 */ /* 0x004fe20007fde0ff */
[----:B------:R2:W-:Y:S01]  /*8680*/  @P3 STG.E.U8 desc[UR26][R4.64], R23 ;  /* 0x0000001704003986 */ /* 0x0005e2000c10111a */
[----:B------:R-:W-:Y:S01]  /*8690*/  PRMT R21, R17, 0x7772, RZ ;  /* 0x0000777211157816 */ /* 0x000fe200000000ff */
[----:B-1----:R-:W-:Y:S01]  /*86a0*/  IMAD R15, R3, 0x2, R13 ;  /* 0x00000002030f7824 */ /* 0x002fe200078e020d */
[----:B------:R-:W-:-:S02]  /*86b0*/  LEA.HI.X.SX32 R7, R11, R0, 0x1, P6 ;  /* 0x000000000b077211 */ /* 0x000fc400030f0eff */
[----:B------:R-:W-:Y:S02]  /*86c0*/  LOP3.LUT R12, R70, 0x6e, RZ, 0xfc, !PT ;  /* 0x0000006e460c7812 */ /* 0x000fe400078efcff */
[----:B------:R-:W-:Y:S01]  /*86d0*/  ISETP.LT.AND P3, PT, R10, UR11, !P0 ;  /* 0x0000000b0a007c0c */ /* 0x000fe2000c761270 */
[----:B------:R1:W-:Y:S01]  /*86e0*/  @P2 STG.E.U8 desc[UR26][R6.64], R21 ;  /* 0x0000001506002986 */ /* 0x0003e2000c10111a */
[C---:B------:R-:W-:Y:S02]  /*86f0*/  IADD3 R8, P6, PT, R13.reuse, R2, RZ ;  /* 0x000000020d087210 */ /* 0x040fe40007fde0ff */
[----:B------:R-:W-:Y:S02]  /*8700*/  LOP3.LUT R10, R70, 0x74, RZ, 0xfc, !PT ;  /* 0x00000074460a7812 */ /* 0x000fe400078efcff */
[----:B------:R-:W-:Y:S02]  /*8710*/  ISETP.LT.AND P5, PT, R12, UR11, !P0 ;  /* 0x0000000b0c007c0c */ /* 0x000fe4000c7a1270 */
[----:B------:R-:W-:-:S02]  /*8720*/  LEA.HI.X.SX32 R9, R13, R0, 0x1, P6 ;  /* 0x000000000d097211 */ /* 0x000fc400030f0eff */
[----:B------:R-:W-:Y:S02]  /*8730*/  ISETP.LT.AND P2, PT, R10, UR11, !P0 ;  /* 0x0000000b0a007c0c */ /* 0x000fe4000c741270 */
[----:B------:R-:W-:Y:S02]  /*8740*/  IADD3 R10, P6, PT, R15, R2, RZ ;  /* 0x000000020f0a7210 */ /* 0x000fe40007fde0ff */
[----:B------:R-:W-:Y:S02]  /*8750*/  PRMT R17, R17, 0x7773, RZ ;  /* 0x0000777311117816 */ /* 0x000fe400000000ff */
[----:B------:R-:W-:Y:S01]  /*8760*/  LEA.HI.X.SX32 R11, R15, R0, 0x1, P6 ;  /* 0x000000000f0b7211 */ /* 0x000fe200030f0eff */
[C---:B------:R-:W-:Y:S01]  /*8770*/  IMAD R15, R3.reuse, 0x2, R15 ;  /* 0x00000002030f7824 */ /* 0x040fe200078e020f */
[----:B------:R-:W-:Y:S01]  /*8780*/  PRMT R13, R18, 0x7770, RZ ;  /* 0x00007770120d7816 */ /* 0x000fe200000000ff */
[----:B------:R3:W-:Y:S01]  /*8790*/  @P5 STG.E.U8 desc[UR26][R8.64], R17 ;  /* 0x0000001108005986 */ /* 0x0007e2000c10111a */
[----:B--2---:R-:W-:Y:S01]  /*87a0*/  LOP3.LUT R5, R70, 0x78, RZ, 0xfc, !PT ;  /* 0x0000007846057812 */ /* 0x004fe200078efcff */
[----:B-1----:R-:W-:Y:S01]  /*87b0*/  IMAD R7, R3, 0x2, R15 ;  /* 0x0000000203077824 */ /* 0x002fe200078e020f */
[----:B------:R-:W-:Y:S01]  /*87c0*/  IADD3 R4, P6, PT, R15, R2, RZ ;  /* 0x000000020f047210 */ /* 0x000fe20007fde0ff */
[----:B------:R1:W-:Y:S01]  /*87d0*/  @P4 STG.E.U8 desc[UR26][R10.64], R13 ;  /* 0x0000000d0a004986 */ /* 0x0003e2000c10111a */
[----:B------:R-:W-:-:S02]  /*87e0*/  ISETP.LT.AND P4, PT, R5, UR11, !P0 ;  /* 0x0000000b05007c0c */ /* 0x000fc4000c781270 */
[----:B------:R-:W-:Y:S02]  /*87f0*/  LEA.HI.X.SX32 R5, R15, R0, 0x1, P6 ;  /* 0x000000000f057211 */ /* 0x000fe400030f0eff */
[----:B------:R-:W-:Y:S02]  /*8800*/  IADD3 R6, P6, PT, R7, R2, RZ ;  /* 0x0000000207067210 */ /* 0x000fe40007fde0ff */
[C---:B------:R-:W-:Y:S01]  /*8810*/  PRMT R21, R18.reuse, 0x7771, RZ ;  /* 0x0000777112157816 */ /* 0x040fe200000000ff */
[----:B---3--:R-:W-:Y:S01]  /*8820*/  IMAD R9, R3, 0x2, R7 ;  /* 0x0000000203097824 */ /* 0x008fe200078e0207 */
[----:B------:R-:W-:Y:S02]  /*8830*/  PRMT R17, R18, 0x7772, RZ ;  /* 0x0000777212117816 */ /* 0x000fe400000000ff */
[----:B------:R-:W-:Y:S01]  /*8840*/  LEA.HI.X.SX32 R7, R7, R0, 0x1, P6 ;  /* 0x0000000007077211 */ /* 0x000fe200030f0eff */
[C---:B-1----:R-:W-:Y:S01]  /*8850*/  IMAD R11, R3.reuse, 0x2, R9 ;  /* 0x00000002030b7824 */ /* 0x042fe200078e0209 */
[C---:B------:R-:W-:Y:S01]  /*8860*/  LOP3.LUT R12, R70.reuse, 0x76, RZ, 0xfc, !PT ;  /* 0x00000076460c7812 */ /* 0x040fe200078efcff */
[----:B------:R1:W-:Y:S01]  /*8870*/  @P3 STG.E.U8 desc[UR26][R4.64], R21 ;  /* 0x0000001504003986 */ /* 0x0003e2000c10111a */
[----:B------:R-:W-:Y:S01]  /*8880*/  LOP3.LUT R14, R70, 0x7c, RZ, 0xfc, !PT ;  /* 0x0000007c460e7812 */ /* 0x000fe200078efcff */
[----:B------:R-:W-:Y:S01]  /*8890*/  IMAD R13, R3, 0x2, R11 ;  /* 0x00000002030d7824 */ /* 0x000fe200078e020b */
[----:B------:R-:W-:Y:S01]  /*88a0*/  ISETP.LT.AND P5, PT, R12, UR11, !P0 ;  /* 0x0000000b0c007c0c */ /* 0x000fe2000c7a1270 */
[----:B------:R2:W-:Y:S01]  /*88b0*/  @P2 STG.E.U8 desc[UR26][R6.64], R17 ;  /* 0x0000001106002986 */ /* 0x0005e2000c10111a */
[----:B------:R-:W-:Y:S01]  /*88c0*/  IADD3 R10, P6, PT, R11, R2, RZ ;  /* 0x000000020b0a7210 */ /* 0x000fe20007fde0ff */
[----:B------:R-:W-:Y:S01]  /*88d0*/  IMAD R15, R3, 0x2, R13 ;  /* 0x00000002030f7824 */ /* 0x000fe200078e020d */
[----:B------:R-:W-:-:S02]  /*88e0*/  LOP3.LUT R12, R70, 0x7a, RZ, 0xfc, !PT ;  /* 0x0000007a460c7812 */ /* 0x000fc400078efcff */
[----:B------:R-:W-:Y:S01]  /*88f0*/  IADD3 R8, P2, PT, R9, R2, RZ ;  /* 0x0000000209087210 */ /* 0x000fe20007f5e0ff */
[----:B------:R-:W-:Y:S01]  /*8900*/  IMAD R3, R3, 0x2, R15 ;  /* 0x0000000203037824 */ /* 0x000fe200078e020f */
[-C--:B------:R-:W-:Y:S02]  /*8910*/  LEA.HI.X.SX32 R11, R11, R0.reuse, 0x1, P6 ;  /* 0x000000000b0b7211 */ /* 0x080fe400030f0eff */
[----:B------:R-:W-:Y:S02]  /*8920*/  ISETP.LT.AND P3, PT, R12, UR11, !P0 ;  /* 0x0000000b0c007c0c */ /* 0x000fe4000c761270 */
[----:B------:R-:W-:Y:S02]  /*8930*/  LEA.HI.X.SX32 R9, R9, R0, 0x1, P2 ;  /* 0x0000000009097211 */ /* 0x000fe400010f0eff */
[-C--:B-1----:R-:W-:Y:S02]  /*8940*/  IADD3 R4, P6, PT, R13, R2.reuse, RZ ;  /* 0x000000020d047210 */ /* 0x082fe40007fde0ff */
[----:B------:R-:W-:-:S02]  /*8950*/  IADD3 R12, P2, PT, R15, R2, RZ ;  /* 0x000000020f0c7210 */ /* 0x000fc40007f5e0ff */
[----:B------:R-:W-:Y:S02]  /*8960*/  LOP3.LUT R70, R70, 0x7e, RZ, 0xfc, !PT ;  /* 0x0000007e46467812 */ /* 0x000fe400078efcff */
[-C--:B------:R-:W-:Y:S02]  /*8970*/  LEA.HI.X.SX32 R5, R13, R0.reuse, 0x1, P6 ;  /* 0x000000000d057211 */ /* 0x080fe400030f0eff */
[----:B------:R-:W-:Y:S02]  /*8980*/  LEA.HI.X.SX32 R13, R15, R0, 0x1, P2 ;  /* 0x000000000f0d7211 */ /* 0x000fe400010f0eff */
[----:B------:R-:W-:Y:S02]  /*8990*/  ISETP.LT.AND P2, PT, R14, UR11, !P0 ;  /* 0x0000000b0e007c0c */ /* 0x000fe4000c741270 */
[----:B------:R-:W-:Y:S02]  /*89a0*/  ISETP.LT.AND P0, PT, R70, UR11, !P0 ;  /* 0x0000000b46007c0c */ /* 0x000fe4000c701270 */
[----:B------:R-:W-:-:S02]  /*89b0*/  IADD3 R2, P6, PT, R3, R2, RZ ;  /* 0x0000000203027210 */ /* 0x000fc40007fde0ff */
[----:B------:R-:W-:Y:S02]  /*89c0*/  PRMT R21, R18, 0x7773, RZ ;  /* 0x0000777312157816 */ /* 0x000fe400000000ff */
[C---:B--2---:R-:W-:Y:S02]  /*89d0*/  PRMT R7, R19.reuse, 0x7773, RZ ;  /* 0x0000777313077816 */ /* 0x044fe400000000ff */
[C---:B------:R-:W-:Y:S01]  /*89e0*/  PRMT R15, R19.reuse, 0x7772, RZ ;  /* 0x00007772130f7816 */ /* 0x040fe200000000ff */
[----:B------:R1:W-:Y:S01]  /*89f0*/  @P5 STG.E.U8 desc[UR26][R8.64], R21 ;  /* 0x0000001508005986 */ /* 0x0003e2000c10111a */
[C---:B------:R-:W-:Y:S02]  /*8a00*/  PRMT R17, R19.reuse, 0x7770, RZ ;  /* 0x0000777013117816 */ /* 0x040fe400000000ff */
[----:B------:R-:W-:Y:S02]  /*8a10*/  PRMT R19, R19, 0x7771, RZ ;  /* 0x0000777113137816 */ /* 0x000fe400000000ff */
[----:B------:R-:W-:Y:S01]  /*8a20*/  LEA.HI.X.SX32 R3, R3, R0, 0x1, P6 ;  /* 0x0000000003037211 */ /* 0x000fe200030f0eff */
[----:B------:R1:W-:Y:S04]  /*8a30*/  @P4 STG.E.U8 desc[UR26][R10.64], R17 ;  /* 0x000000110a004986 */ /* 0x0003e8000c10111a */
[----:B------:R1:W-:Y:S04]  /*8a40*/  @P3 STG.E.U8 desc[UR26][R4.64], R19 ;  /* 0x0000001304003986 */ /* 0x0003e8000c10111a */
[----:B------:R1:W-:Y:S04]  /*8a50*/  @P2 STG.E.U8 desc[UR26][R12.64], R15 ;  /* 0x0000000f0c002986 */ /* 0x0003e8000c10111a */
[----:B------:R1:W-:Y:S01]  /*8a60*/  @P0 STG.E.U8 desc[UR26][R2.64], R7 ;  /* 0x0000000702000986 */ /* 0x0003e2000c10111a */
[----:B------:R-:W-:Y:S06]  /*8a70*/  BAR.SYNC.DEFER_BLOCKING 0x0 ;  /* 0x0000000000007b1d */ /* 0x000fec0000010000 */
[----:B------:R-:W-:Y:S05]  /*8a80*/  @P1 BRA `(.L_x_13) ;  /* 0x0000000000a01947 */ /* 0x000fea0003800000 */
[----:B------:R-:W2:Y:S01]  /*8a90*/  S2UR UR5, SR_CgaCtaId ;  /* 0x00000000000579c3 */ /* 0x000ea20000008800 */
[----:B------:R-:W-:Y:S01]  /*8aa0*/  NOP ;  /* 0x0000000000007918 */ /* 0x000fe20000000000 */
[----:B------:R-:W-:Y:S01]  /*8ab0*/  UMOV UR4, 0x50 ;  /* 0x0000005000047882 */ /* 0x000fe20000000000 */
[----:B------:R-:W-:Y:S02]  /*8ac0*/  IMAD.U32 R0, RZ, RZ, UR12 ;  /* 0x0000000cff007e24 */ /* 0x000fe4000f8e00ff */
[----:B-1----:R-:W-:Y:S02]  /*8ad0*/  IMAD.MOV.U32 R3, RZ, RZ, 0xf ;  /* 0x0000000fff037424 */ /* 0x002fe400078e00ff */
[----:B------:R-:W-:Y:S01]  /*8ae0*/  IMAD.MOV.U32 R7, RZ, RZ, 0x1 ;  /* 0x00000001ff077424 */ /* 0x000fe200078e00ff */
[----:B------:R-:W-:-:S04]  /*8af0*/  LOP3.LUT R0, R0, 0xffff, RZ, 0xc0, !PT ;  /* 0x0000ffff00007812 */ /* 0x000fc800078ec0ff */
[----:B------:R-:W-:-:S05]  /*8b00*/  SHF.R.U32.HI R0, RZ, 0x5, R0 ;  /* 0x00000005ff007819 */ /* 0x000fca0000011600 */
[----:B------:R-:W-:Y:S01]  /*8b10*/  VIADD R2, R0, 0x10 ;  /* 0x0000001000027836 */ /* 0x000fe20000000000 */
[----:B------:R-:W-:Y:S01]  /*8b20*/  SHF.L.U32 R0, R3, R0, RZ ;  /* 0x0000000003007219 */ /* 0x000fe200000006ff */
[----:B--2---:R-:W-:-:S03]  /*8b30*/  ULEA UR6, UR5, UR4, 0x18 ;  /* 0x0000000405067291 */ /* 0x004fc6000f8ec0ff */
[----:B------:R-:W-:-:S04]  /*8b40*/  SHF.L.U32 R3, R7, R2, RZ ;  /* 0x0000000207037219 */ /* 0x000fc800000006ff */
[----:B------:R-:W-:Y:S02]  /*8b50*/  LOP3.LUT R0, R3, R0, RZ, 0xfc, !PT ;  /* 0x0000000003007212 */ /* 0x000fe400078efcff */
[----:B------:R-:W1:Y:S02]  /*8b60*/  LDS R5, [UR6] ;  /* 0x00000006ff057984 */ /* 0x000e640008000800 */
[C---:B------:R-:W-:Y:S02]  /*8b70*/  LOP3.LUT R2, R0.reuse, 0xffff, RZ, 0xc0, !PT ;  /* 0x0000ffff00027812 */ /* 0x040fe400078ec0ff */
[----:B-1----:R-:W-:-:S04]  /*8b80*/  LOP3.LUT R3, R0, 0xffff, R5, 0x80, !PT ;  /* 0x0000ffff00037812 */ /* 0x002fc800078e8005 */
[----:B------:R-:W-:-:S13]  /*8b90*/  ISETP.NE.AND P0, PT, R3, R2, PT ;  /* 0x000000020300720c */ /* 0x000fda0003f05270 */
[----:B------:R-:W-:Y:S05]  /*8ba0*/  @P0 BRA `(.L_x_14) ;  /* 0x0000000000500947 */ /* 0x000fea0003800000 */
[----:B------:R-:W-:Y:S02]  /*8bb0*/  SHF.R.U32.HI R5, RZ, 0x10, R5 ;  /* 0x00000010ff057819 */ /* 0x000fe40000011605 */
[----:B------:R-:W-:-:S04]  /*8bc0*/  SHF.R.U32.HI R2, RZ, 0x10, R0 ;  /* 0x00000010ff027819 */ /* 0x000fc80000011600 */
[----:B------:R-:W-:-:S04]  /*8bd0*/  LOP3.LUT R5, R5, R2, RZ, 0xc0, !PT ;  /* 0x0000000205057212 */ /* 0x000fc800078ec0ff */
[----:B------:R-:W-:-:S13]  /*8be0*/  ISETP.NE.AND P0, PT, R5, R2, PT ;  /* 0x000000020500720c */ /* 0x000fda0003f05270 */
[----:B------:R-:W-:Y:S05]  /*8bf0*/  @P0 BRA `(.L_x_15) ;  /* 0x0000000000300947 */ /* 0x000fea0003800000 */
[----:B------:R-:W-:Y:S01]  /*8c00*/  R2UR UR4, R0 ;  /* 0x00000000000472ca */ /* 0x000fe200000e0000 */
[----:B------:R-:W-:Y:S01]  /*8c10*/  VOTEU.ANY UR5, UPT, PT ;  /* 0x0000000000057886 */ /* 0x000fe200038e0100 */
[----:B------:R-:W1:Y:S01]  /*8c20*/  S2R R0, SR_LANEID ;  /* 0x0000000000007919 */ /* 0x000e620000000000 */
[----:B------:R-:W-:-:S10]  /*8c30*/  UFLO.U32 UR5, UR5 ;  /* 0x00000005000572bd */ /* 0x000fd400080e0000 */
[----:B------:R-:W-:-:S06]  /*8c40*/  ULOP3.LUT UR4, URZ, UR4, URZ, 0x33, !UPT ;  /* 0x00000004ff047292 */ /* 0x000fcc000f8e33ff */
[----:B------:R-:W-:-:S04]  /*8c50*/  IMAD.U32 R2, RZ, RZ, UR4 ;  /* 0x00000004ff027e24 */ /* 0x000fc8000f8e00ff */
[----:B------:R-:W2:Y:S02]  /*8c60*/  REDUX UR7, R2 ;  /* 0x00000000020773c4 */ /* 0x000ea40000000000 */
[----:B------:R3:W-:Y:S01]  /*8c70*/  UTCATOMSWS.AND URZ, UR4 ;  /* 0x0000000400ff79e3 */ /* 0x0007e20008000000 */
[----:B-1----:R-:W-:Y:S01]  /*8c80*/  ISETP.EQ.U32.AND P0, PT, R0, UR5, PT ;  /* 0x0000000500007c0c */ /* 0x002fe2000bf02070 */
[----:B--2---:R-:W-:-:S12]  /*8c90*/  IMAD.U32 R0, RZ, RZ, UR7 ;  /* 0x00000007ff007e24 */ /* 0x004fd8000f8e00ff */
[----:B------:R3:W-:Y:S01]  /*8ca0*/  @P0 ATOMS.AND RZ, [UR6], R0 ;  /* 0x00000000ffff098c */ /* 0x0007e2000a800006 */
[----:B------:R-:W-:Y:S05]  /*8cb0*/  BRA `(.L_x_13) ;  /* 0x0000000000147947 */ /* 0x000fea0003800000 */
.L_x_15:
[----:B------:R-:W-:-:S07]  /*8cc0*/  MOV R2, 0x8ce0 ;  /* 0x00008ce000027802 */ /* 0x000fce0000000f00 */
[----:B0-----:R-:W-:Y:S05]  /*8cd0*/  CALL.REL.NOINC `($__internal_0_$__cuda_sm10x_tcgen05_guardrail_trap_col_being_dealloced_not_returned_by_alloc) ;  /* 0x00000000002c7944 */ /* 0x001fea0003c00000 */
[----:B------:R-:W-:Y:S05]  /*8ce0*/  BRA `(.L_x_13) ;  /* 0x0000000000087947 */ /* 0x000fea0003800000 */
.L_x_14:
[----:B------:R-:W-:-:S07]  /*8cf0*/  MOV R2, 0x8d10 ;  /* 0x00008d1000027802 */ /* 0x000fce0000000f00 */
[----:B0-----:R-:W-:Y:S05]  /*8d00*/  CALL.REL.NOINC `($__internal_2_$__cuda_sm10x_tcgen05_guardrail_trap_unallocated_columns_being_dealloced) ;  /* 0x0000000000387944 */ /* 0x001fea0003c00000 */
.L_x_13:
[----:B------:R-:W-:Y:S01]  /*8d10*/  NOP ;  /* 0x0000000000007918 */ /* 0x000fe20000000000 */
[----:B---3--:R-:W-:Y:S05]  /*8d20*/  EXIT ;  /* 0x000000000000794d */ /* 0x008fea0003800000 */
.L_x_8:
[----:B------:R-:W0:Y:S02]  /*8d30*/  SYNCS.PHASECHK.TRANS64.TRYWAIT P4, [UR10], R126 ;  /* 0x0000007eff0075a7 */ /* 0x000e24000808110a */
[----:B0-----:R-:W-:Y:S05]  /*8d40*/  @!P4 BRA `(.L_x_8) ;  /* 0xfffffffc00f8c947 */ /* 0x001fea000383ffff */
[----:B------:R-:W-:Y:S05]  /*8d50*/  BRA `(.L_x_16) ;  /* 0xffffffc0009c7947 */ /* 0x000fea000383ffff */
.L_x_12:
[----:B------:R-:W1:Y:S02]  /*8d60*/  SYNCS.PHASECHK.TRANS64.TRYWAIT P0, [UR10], R4 ;  /* 0x00000004ff0075a7 */ /* 0x000e64000800110a */
[----:B-1----:R-:W-:Y:S05]  /*8d70*/  @!P0 BRA `(.L_x_12) ;  /* 0xfffffffc00f88947 */ /* 0x002fea000383ffff */
[----:B------:R-:W-:Y:S05]  /*8d80*/  BRA `(.L_x_11) ;  /* 0xffffffd400347947 */ /* 0x000fea000383ffff */
        .weak           $__internal_0_$__cuda_sm10x_tcgen05_guardrail_trap_col_being_dealloced_not_returned_by_alloc
        .type           $__internal_0_$__cuda_sm10x_tcgen05_guardrail_trap_col_being_dealloced_not_returned_by_alloc,@function
        .size           $__internal_0_$__cuda_sm10x_tcgen05_guardrail_trap_col_being_dealloced_not_returned_by_alloc,($__internal_1_$__cuda_sm10x_tcgen05_guardrail_trap_phase_invalid_during_alloc - $__internal_0_$__cuda_sm10x_tcgen05_guardrail_trap_col_being_dealloced_not_returned_by_alloc)
$__internal_0_$__cuda_sm10x_tcgen05_guardrail_trap_col_being_dealloced_not_returned_by_alloc:
[----:B------:R-:W-:Y:S05]  /*8d90*/  BPT.TRAP 0x1 ;  /* 0x000000040000795c */ /* 0x000fea0000300000 */
[----:B------:R-:W-:-:S04]  /*8da0*/  IMAD.MOV.U32 R3, RZ, RZ, 0x0 ;  /* 0x00000000ff037424 */ /* 0x000fc800078e00ff */
[----:B------:R-:W-:Y:S05]  /*8db0*/  RET.REL.NODEC R2 `(matmul_kernel) ;  /* 0xffffff7002907950 */ /* 0x000fea0003c3ffff */
        .weak           $__internal_1_$__cuda_sm10x_tcgen05_guardrail_trap_phase_invalid_during_alloc
        .type           $__internal_1_$__cuda_sm10x_tcgen05_guardrail_trap_phase_invalid_during_alloc,@function
        .size           $__internal_1_$__cuda_sm10x_tcgen05_guardrail_trap_phase_invalid_during_alloc,($__internal_2_$__cuda_sm10x_tcgen05_guardrail_trap_unallocated_columns_being_dealloced - $__internal_1_$__cuda_sm10x_tcgen05_guardrail_trap_phase_invalid_during_alloc)
$__internal_1_$__cuda_sm10x_tcgen05_guardrail_trap_phase_invalid_during_alloc:
[----:B------:R-:W-:Y:S05]  /*8dc0*/  BPT.TRAP 0x1 ;  /* 0x000000040000795c */ /* 0x000fea0000300000 */
[----:B------:R-:W-:-:S04]  /*8dd0*/  IMAD.MOV.U32 R3, RZ, RZ, 0x0 ;  /* 0x00000000ff037424 */ /* 0x000fc800078e00ff */
[----:B------:R-:W-:Y:S05]  /*8de0*/  RET.REL.NODEC R2 `(matmul_kernel) ;  /* 0xffffff7002847950 */ /* 0x000fea0003c3ffff */
        .weak           $__internal_2_$__cuda_sm10x_tcgen05_guardrail_trap_unallocated_columns_being_dealloced
        .type           $__internal_2_$__cuda_sm10x_tcgen05_guardrail_trap_unallocated_columns_being_dealloced,@function
        .size           $__internal_2_$__cuda_sm10x_tcgen05_guardrail_trap_unallocated_columns_being_dealloced,(.L_x_20 - $__internal_2_$__cuda_sm10x_tcgen05_guardrail_trap_unallocated_columns_being_dealloced)
$__internal_2_$__cuda_sm10x_tcgen05_guardrail_trap_unallocated_columns_being_dealloced:
[----:B------:R-:W-:Y:S05]  /*8df0*/  BPT.TRAP 0x1 ;  /* 0x000000040000795c */ /* 0x000fea0000300000 */
[----:B------:R-:W-:-:S04]  /*8e00*/  IMAD.MOV.U32 R3, RZ, RZ, 0x0 ;  /* 0x00000000ff037424 */ /* 0x000fc800078e00ff */
[----:B------:R-:W-:Y:S05]  /*8e10*/  RET.REL.NODEC R2 `(matmul_kernel) ;  /* 0xffffff7002787950 */ /* 0x000fea0003c3ffff */
.L_x_17:
[----:B------:R-:W-:-:S00]  /*8e20*/  BRA `(.L_x_17) ;  /* 0xfffffffc00fc7947 */ /* 0x000fc0000383ffff */
[----:B------:R-:W-:-:S00]  /*8e30*/  NOP ;  /* 0x0000000000007918 */ /* 0x000fc00000000000 */
        /* <DEDUP_REMOVED lines=12> */
.L_x_20:


//--------------------- .nv.shared.matmul_kernel  --------------------------
	.section	.nv.shared.matmul_kernel,"aw",@nobits
	.sectionflags	@""
	.align	16
	.zero		1024


//--------------------- .nv.shared.reserved.0     --------------------------
	.section	.nv.shared.reserved.0,"aw",@nobits
	.align	8
	.weak		__nv_reservedSMEM_offset_0_alias
	.size		__nv_reservedSMEM_offset_0_alias, 0, 64
	.other		__nv_reservedSMEM_offset_0_alias,@"STO_CUDA_RESERVED_SHARED STV_DEFAULT"
__nv_reservedSMEM_offset_0_alias:
	.zero		0
.nv.shared.reserved.0:
	.zero		64
	.weak		__nv_reservedSMEM_allocation_phase
	.type		__nv_reservedSMEM_allocation_phase,@object
	.size		__nv_reservedSMEM_allocation_phase,(.L_0 - __nv_reservedSMEM_allocation_phase)
__nv_reservedSMEM_allocation_phase:
	.zero		1
.L_0:
	.zero		7
	.weak		__nv_reservedSMEM_devtool_atexit_pc
	.type		__nv_reservedSMEM_devtool_atexit_pc,@object
	.size		__nv_reservedSMEM_devtool_atexit_pc,(__nv_reservedSMEM_allocation_mask - __nv_reservedSMEM_devtool_atexit_pc)
__nv_reservedSMEM_devtool_atexit_pc:
	.zero		8
	.weak		__nv_reservedSMEM_allocation_mask
	.type		__nv_reservedSMEM_allocation_mask,@object
	.size		__nv_reservedSMEM_allocation_mask,(.L_2 - __nv_reservedSMEM_allocation_mask)
__nv_reservedSMEM_allocation_mask:
	.zero		4
.L_2:


//--------------------- .nv.constant0.matmul_kernel --------------------------
	.section	.nv.constant0.matmul_kernel,"a",@progbits
	.sectionflags	@""
	.align	4
.nv.constant0.matmul_kernel:
	.zero		976


//--------------------- SYMBOLS --------------------------

	.type		.nv.reservedSmem.offset0,@object
	.size		.nv.reservedSmem.offset0,0x4
	.type		.nv.reservedSmem.cap,@object
	.size		.nv.reservedSmem.cap,0x4
